def attn_fwd(
    Q,
    K,
    V,
    Out,
    Lse,
    sm_scale,
    stride_qz,
    stride_qh,
    stride_qm,
    stride_qk,
    stride_kz,
    stride_kh,
    stride_kn,
    stride_kk,
    stride_vz,
    stride_vh,
    stride_vn,
    stride_vk,
    stride_oz,
    stride_oh,
    stride_om,
    stride_ok,
    seqlen_q,
    seqlen_k,
    BLOCK_M: tl.constexpr,
    BLOCK_N: tl.constexpr,
    HEAD_DIM: tl.constexpr,
    CAUSAL: tl.constexpr,
):
    start_m = tl.program_id(0)
    off_hz = tl.program_id(1)
    q_off = off_hz * stride_qh
    k_off = off_hz * stride_kh
    v_off = off_hz * stride_vh
    offs_m = start_m * BLOCK_M + tl.arange(0, BLOCK_M)
    offs_d = tl.arange(0, HEAD_DIM)
    offs_n = tl.arange(0, BLOCK_N)
    q_ptrs = Q + q_off + offs_m[:, None] * stride_qm + offs_d[None, :] * stride_qk
    k_ptrs = K + k_off + offs_d[:, None] * stride_kk + offs_n[None, :] * stride_kn
    v_ptrs = V + v_off + offs_n[:, None] * stride_vn + offs_d[None, :] * stride_vk
    m_i = tl.full([BLOCK_M], float("-inf"), dtype=tl.float32)
    l_i = tl.zeros([BLOCK_M], dtype=tl.float32) + 1.0
    acc = tl.zeros([BLOCK_M, HEAD_DIM], dtype=tl.float32)
    q = tl.load(q_ptrs)
    acc, l_i, m_i = _attn_fwd_inner(
        acc,
        l_i,
        m_i,
        q,
        k_ptrs,
        v_ptrs,
        sm_scale,
        stride_kn,
        stride_vn,
        start_m,
        seqlen_k,
        BLOCK_M,
        BLOCK_N,
        HEAD_DIM,
        CAUSAL,
    )
    acc = acc / l_i[:, None]
    lse = m_i + tl.math.log2(l_i) / 1.4426950408889634
    o_ptrs = (
        Out
        + off_hz * stride_oh
        + offs_m[:, None] * stride_om
        + offs_d[None, :] * stride_ok
    )
    tl.store(o_ptrs, acc.to(Out.dtype.element_ty))
    tl.store(Lse + off_hz * seqlen_q + offs_m, lse)

# config = {"BLOCK_M": 64, "BLOCK_N": 16, "HEAD_DIM": 256, "arch": "sm_100", "causal": true, "dtype": "fp16", "num_stages": 2, "num_warps": 4}
# arch = sm_100


// ===== COMPILED SASS (sm_100a) =====

	.target	sm_100a

	.elftype	@"ET_EXEC"


//--------------------- .note.nv.tkinfo           --------------------------
	.section	.note.nv.tkinfo,"",@"SHT_NOTE"
	.sectionflags	@"SHF_NOTE_NV_TKINFO"
	.tkinfo
        /*0018*/ 	.word	0x00000081
        /*0030*/ 	.string	""
        /*0030*/ 	.string	"ptxas-blackwell"
        /*0030*/ 	.string	"Cuda compilation tools, release 12.9, V12.9.86"
        /*0030*/ 	.string	"Build cuda_12.9.r12.9/compiler.36037853_0"
        /*0030*/ 	.string	"-v  -suppress-debug-info  -lineinfo  -arch sm_100a "



//--------------------- .note.nv.cuver            --------------------------
	.section	.note.nv.cuver,"",@"SHT_NOTE"
	.sectionflags	@"SHF_NOTE_NV_CUVER"
        /*0018*/ 	.short	0x0001
        /*001a*/ 	.short	0x0064
        /*001c*/ 	.short	0x0001
        /*001e*/ 	.short	0x0000
        /*0020*/ 	.short	0x0001
        /*0022*/ 	.short	0x0000


//--------------------- .nv.info                  --------------------------
	.section	.nv.info,"",@"SHT_CUDA_INFO"
	.align	4


	//----- nvinfo : EIATTR_REGCOUNT
	.align		4
        /*0000*/ 	.byte	0x04, 0x2f
        /*0002*/ 	.short	(.L_5 - .L_4)
	.align		4
.L_4:
        /*0004*/ 	.word	index@(attn_fwd)
        /*0008*/ 	.word	0x000000ff


	//----- nvinfo : EIATTR_FRAME_SIZE
	.align		4
.L_5:
        /*000c*/ 	.byte	0x04, 0x11
        /*000e*/ 	.short	(.L_7 - .L_6)
	.align		4
.L_6:
        /*0010*/ 	.word	index@($__internal_2_$__cuda_sm10x_tcgen05_guardrail_trap_unallocated_columns_being_dealloced)
        /*0014*/ 	.word	0x00000078


	//----- nvinfo : EIATTR_FRAME_SIZE
	.align		4
.L_7:
        /*0018*/ 	.byte	0x04, 0x11
        /*001a*/ 	.short	(.L_9 - .L_8)
	.align		4
.L_8:
        /*001c*/ 	.word	index@($__internal_1_$__cuda_sm10x_tcgen05_guardrail_trap_phase_invalid_during_alloc)
        /*0020*/ 	.word	0x00000078


	//----- nvinfo : EIATTR_FRAME_SIZE
	.align		4
.L_9:
        /*0024*/ 	.byte	0x04, 0x11
        /*0026*/ 	.short	(.L_11 - .L_10)
	.align		4
.L_10:
        /*0028*/ 	.word	index@($__internal_0_$__cuda_sm10x_tcgen05_guardrail_trap_col_being_dealloced_not_returned_by_alloc)
        /*002c*/ 	.word	0x00000078


	//----- nvinfo : EIATTR_FRAME_SIZE
	.align		4
.L_11:
        /*0030*/ 	.byte	0x04, 0x11
        /*0032*/ 	.short	(.L_13 - .L_12)
	.align		4
.L_12:
        /*0034*/ 	.word	index@(attn_fwd)
        /*0038*/ 	.word	0x00000078


	//----- nvinfo : EIATTR_MIN_STACK_SIZE
	.align		4
.L_13:
        /*003c*/ 	.byte	0x04, 0x12
        /*003e*/ 	.short	(.L_15 - .L_14)
	.align		4
.L_14:
        /*0040*/ 	.word	index@(attn_fwd)
        /*0044*/ 	.word	0x00000078
.L_15:


//--------------------- .nv.info.attn_fwd         --------------------------
	.section	.nv.info.attn_fwd,"",@"SHT_CUDA_INFO"
	.sectionflags	@""
	.align	4


	//----- nvinfo : EIATTR_CUDA_API_VERSION
	.align		4
        /*0000*/ 	.byte	0x04, 0x37
        /*0002*/ 	.short	(.L_17 - .L_16)
.L_16:
        /*0004*/ 	.word	0x00000081


	//----- nvinfo : EIATTR_KPARAM_INFO
	.align		4
.L_17:
        /*0008*/ 	.byte	0x04, 0x17
        /*000a*/ 	.short	(.L_19 - .L_18)
.L_18:
        /*000c*/ 	.word	0x00000000
        /*0010*/ 	.short	0x0019
        /*0012*/ 	.short	0x0080
        /*0014*/ 	.byte	0x00, 0xf4, 0x21, 0x00


	//----- nvinfo : EIATTR_KPARAM_INFO
	.align		4
.L_19:
        /*0018*/ 	.byte	0x04, 0x17
        /*001a*/ 	.short	(.L_21 - .L_20)
.L_20:
        /*001c*/ 	.word	0x00000000
        /*0020*/ 	.short	0x0018
        /*0022*/ 	.short	0x0078
        /*0024*/ 	.byte	0x00, 0xf4, 0x21, 0x00


	//----- nvinfo : EIATTR_KPARAM_INFO
	.align		4
.L_21:
        /*0028*/ 	.byte	0x04, 0x17
        /*002a*/ 	.short	(.L_23 - .L_22)
.L_22:
        /*002c*/ 	.word	0x00000000
        /*0030*/ 	.short	0x0017
        /*0032*/ 	.short	0x0070
        /*0034*/ 	.byte	0x00, 0xf0, 0x11, 0x00


	//----- nvinfo : EIATTR_KPARAM_INFO
	.align		4
.L_23:
        /*0038*/ 	.byte	0x04, 0x17
        /*003a*/ 	.short	(.L_25 - .L_24)
.L_24:
        /*003c*/ 	.word	0x00000000
        /*0040*/ 	.short	0x0016
        /*0042*/ 	.short	0x006c
        /*0044*/ 	.byte	0x00, 0xf0, 0x11, 0x00


	//----- nvinfo : EIATTR_KPARAM_INFO
	.align		4
.L_25:
        /*0048*/ 	.byte	0x04, 0x17
        /*004a*/ 	.short	(.L_27 - .L_26)
.L_26:
        /*004c*/ 	.word	0x00000000
        /*0050*/ 	.short	0x0015
        /*0052*/ 	.short	0x0068
        /*0054*/ 	.byte	0x00, 0xf0, 0x11, 0x00


	//----- nvinfo : EIATTR_KPARAM_INFO
	.align		4
.L_27:
        /*0058*/ 	.byte	0x04, 0x17
        /*005a*/ 	.short	(.L_29 - .L_28)
.L_28:
        /*005c*/ 	.word	0x00000000
        /*0060*/ 	.short	0x0014
        /*0062*/ 	.short	0x0064
        /*0064*/ 	.byte	0x00, 0xf0, 0x11, 0x00


	//----- nvinfo : EIATTR_KPARAM_INFO
	.align		4
.L_29:
        /*0068*/ 	.byte	0x04, 0x17
        /*006a*/ 	.short	(.L_31 - .L_30)
.L_30:
        /*006c*/ 	.word	0x00000000
        /*0070*/ 	.short	0x0013
        /*0072*/ 	.short	0x0060
        /*0074*/ 	.byte	0x00, 0xf0, 0x11, 0x00


	//----- nvinfo : EIATTR_KPARAM_INFO
	.align		4
.L_31:
        /*0078*/ 	.byte	0x04, 0x17
        /*007a*/ 	.short	(.L_33 - .L_32)
.L_32:
        /*007c*/ 	.word	0x00000000
        /*0080*/ 	.short	0x0012
        /*0082*/ 	.short	0x005c
        /*0084*/ 	.byte	0x00, 0xf0, 0x11, 0x00


	//----- nvinfo : EIATTR_KPARAM_INFO
	.align		4
.L_33:
        /*0088*/ 	.byte	0x04, 0x17
        /*008a*/ 	.short	(.L_35 - .L_34)
.L_34:
        /*008c*/ 	.word	0x00000000
        /*0090*/ 	.short	0x0011
        /*0092*/ 	.short	0x0058
        /*0094*/ 	.byte	0x00, 0xf0, 0x11, 0x00


	//----- nvinfo : EIATTR_KPARAM_INFO
	.align		4
.L_35:
        /*0098*/ 	.byte	0x04, 0x17
        /*009a*/ 	.short	(.L_37 - .L_36)
.L_36:
        /*009c*/ 	.word	0x00000000
        /*00a0*/ 	.short	0x0010
        /*00a2*/ 	.short	0x0054
        /*00a4*/ 	.byte	0x00, 0xf0, 0x11, 0x00


	//----- nvinfo : EIATTR_KPARAM_INFO
	.align		4
.L_37:
        /*00a8*/ 	.byte	0x04, 0x17
        /*00aa*/ 	.short	(.L_39 - .L_38)
.L_38:
        /*00ac*/ 	.word	0x00000000
        /*00b0*/ 	.short	0x000f
        /*00b2*/ 	.short	0x0050
        /*00b4*/ 	.byte	0x00, 0xf0, 0x11, 0x00


	//----- nvinfo : EIATTR_KPARAM_INFO
	.align		4
.L_39:
        /*00b8*/ 	.byte	0x04, 0x17
        /*00ba*/ 	.short	(.L_41 - .L_40)
.L_40:
        /*00bc*/ 	.word	0x00000000
        /*00c0*/ 	.short	0x000e
        /*00c2*/ 	.short	0x004c
        /*00c4*/ 	.byte	0x00, 0xf0, 0x11, 0x00


	//----- nvinfo : EIATTR_KPARAM_INFO
	.align		4
.L_41:
        /*00c8*/ 	.byte	0x04, 0x17
        /*00ca*/ 	.short	(.L_43 - .L_42)
.L_42:
        /*00cc*/ 	.word	0x00000000
        /*00d0*/ 	.short	0x000d
        /*00d2*/ 	.short	0x0048
        /*00d4*/ 	.byte	0x00, 0xf0, 0x11, 0x00


	//----- nvinfo : EIATTR_KPARAM_INFO
	.align		4
.L_43:
        /*00d8*/ 	.byte	0x04, 0x17
        /*00da*/ 	.short	(.L_45 - .L_44)
.L_44:
        /*00dc*/ 	.word	0x00000000
        /*00e0*/ 	.short	0x000c
        /*00e2*/ 	.short	0x0044
        /*00e4*/ 	.byte	0x00, 0xf0, 0x11, 0x00


	//----- nvinfo : EIATTR_KPARAM_INFO
	.align		4
.L_45:
        /*00e8*/ 	.byte	0x04, 0x17
        /*00ea*/ 	.short	(.L_47 - .L_46)
.L_46:
        /*00ec*/ 	.word	0x00000000
        /*00f0*/ 	.short	0x000b
        /*00f2*/ 	.short	0x0040
        /*00f4*/ 	.byte	0x00, 0xf0, 0x11, 0x00


	//----- nvinfo : EIATTR_KPARAM_INFO
	.align		4
.L_47:
        /*00f8*/ 	.byte	0x04, 0x17
        /*00fa*/ 	.short	(.L_49 - .L_48)
.L_48:
        /*00fc*/ 	.word	0x00000000
        /*0100*/ 	.short	0x000a
        /*0102*/ 	.short	0x003c
        /*0104*/ 	.byte	0x00, 0xf0, 0x11, 0x00


	//----- nvinfo : EIATTR_KPARAM_INFO
	.align		4
.L_49:
        /*0108*/ 	.byte	0x04, 0x17
        /*010a*/ 	.short	(.L_51 - .L_50)
.L_50:
        /*010c*/ 	.word	0x00000000
        /*0110*/ 	.short	0x0009
        /*0112*/ 	.short	0x0038
        /*0114*/ 	.byte	0x00, 0xf0, 0x11, 0x00


	//----- nvinfo : EIATTR_KPARAM_INFO
	.align		4
.L_51:
        /*0118*/ 	.byte	0x04, 0x17
        /*011a*/ 	.short	(.L_53 - .L_52)
.L_52:
        /*011c*/ 	.word	0x00000000
        /*0120*/ 	.short	0x0008
        /*0122*/ 	.short	0x0034
        /*0124*/ 	.byte	0x00, 0xf0, 0x11, 0x00


	//----- nvinfo : EIATTR_KPARAM_INFO
	.align		4
.L_53:
        /*0128*/ 	.byte	0x04, 0x17
        /*012a*/ 	.short	(.L_55 - .L_54)
.L_54:
        /*012c*/ 	.word	0x00000000
        /*0130*/ 	.short	0x0007
        /*0132*/ 	.short	0x0030
        /*0134*/ 	.byte	0x00, 0xf0, 0x11, 0x00


	//----- nvinfo : EIATTR_KPARAM_INFO
	.align		4
.L_55:
        /*0138*/ 	.byte	0x04, 0x17
        /*013a*/ 	.short	(.L_57 - .L_56)
.L_56:
        /*013c*/ 	.word	0x00000000
        /*0140*/ 	.short	0x0006
        /*0142*/ 	.short	0x002c
        /*0144*/ 	.byte	0x00, 0xf0, 0x11, 0x00


	//----- nvinfo : EIATTR_KPARAM_INFO
	.align		4
.L_57:
        /*0148*/ 	.byte	0x04, 0x17
        /*014a*/ 	.short	(.L_59 - .L_58)
.L_58:
        /*014c*/ 	.word	0x00000000
        /*0150*/ 	.short	0x0005
        /*0152*/ 	.short	0x0028
        /*0154*/ 	.byte	0x00, 0xf0, 0x11, 0x00


	//----- nvinfo : EIATTR_KPARAM_INFO
	.align		4
.L_59:
        /*0158*/ 	.byte	0x04, 0x17
        /*015a*/ 	.short	(.L_61 - .L_60)
.L_60:
        /*015c*/ 	.word	0x00000000
        /*0160*/ 	.short	0x0004
        /*0162*/ 	.short	0x0020
        /*0164*/ 	.byte	0x00, 0xf4, 0x21, 0x00


	//----- nvinfo : EIATTR_KPARAM_INFO
	.align		4
.L_61:
        /*0168*/ 	.byte	0x04, 0x17
        /*016a*/ 	.short	(.L_63 - .L_62)
.L_62:
        /*016c*/ 	.word	0x00000000
        /*0170*/ 	.short	0x0003
        /*0172*/ 	.short	0x0018
        /*0174*/ 	.byte	0x00, 0xf4, 0x21, 0x00


	//----- nvinfo : EIATTR_KPARAM_INFO
	.align		4
.L_63:
        /*0178*/ 	.byte	0x04, 0x17
        /*017a*/ 	.short	(.L_65 - .L_64)
.L_64:
        /*017c*/ 	.word	0x00000000
        /*0180*/ 	.short	0x0002
        /*0182*/ 	.short	0x0010
        /*0184*/ 	.byte	0x00, 0xf4, 0x21, 0x00


	//----- nvinfo : EIATTR_KPARAM_INFO
	.align		4
.L_65:
        /*0188*/ 	.byte	0x04, 0x17
        /*018a*/ 	.short	(.L_67 - .L_66)
.L_66:
        /*018c*/ 	.word	0x00000000
        /*0190*/ 	.short	0x0001
        /*0192*/ 	.short	0x0008
        /*0194*/ 	.byte	0x00, 0xf4, 0x21, 0x00


	//----- nvinfo : EIATTR_KPARAM_INFO
	.align		4
.L_67:
        /*0198*/ 	.byte	0x04, 0x17
        /*019a*/ 	.short	(.L_69 - .L_68)
.L_68:
        /*019c*/ 	.word	0x00000000
        /*01a0*/ 	.short	0x0000
        /*01a2*/ 	.short	0x0000
        /*01a4*/ 	.byte	0x00, 0xf4, 0x21, 0x00


	//----- nvinfo : EIATTR_AT_ENTRY_FRAGMENTS
	.align		4
.L_69:
        /*01a8*/ 	.byte	0x04, 0x4f
        /*01aa*/ 	.short	(.L_71 - .L_70)


	//   ....[0]....
.L_70:
        /*01ac*/ 	.word	0x00000004


	//----- nvinfo : EIATTR_RESERVED_SMEM_USED
	.align		4
.L_71:
        /*01b0*/ 	.byte	0x01, 0x41
	.zero		2


	//----- nvinfo : EIATTR_SPARSE_MMA_MASK
	.align		4
        /*01b4*/ 	.byte	0x03, 0x50
        /*01b6*/ 	.short	0x0000


	//----- nvinfo : EIATTR_TCGEN05_1CTA_USED
	.align		4
        /*01b8*/ 	.byte	0x01, 0x51
	.zero		2


	//----- nvinfo : EIATTR_MAXREG_COUNT
	.align		4
        /*01bc*/ 	.byte	0x03, 0x1b
        /*01be*/ 	.short	0x00ff


	//----- nvinfo : EIATTR_NUM_BARRIERS
	.align		4
        /*01c0*/ 	.byte	0x02, 0x4c
        /*01c2*/ 	.byte	0x01
	.zero		1


	//----- nvinfo : EIATTR_ANNOTATIONS
	.align		4
        /*01c4*/ 	.byte	0x04, 0x55
        /*01c6*/ 	.short	(.L_73 - .L_72)


	//   ....[0]....
.L_72:
        /*01c8*/ 	.word	0x00000001
        /*01cc*/ 	.byte	0x30, 0x37, 0x00, 0x00, 0x01, 0x00, 0x00, 0x00, 0xc0, 0x37, 0x00, 0x00, 0x01, 0x00, 0x00, 0x00
        /* <DEDUP_REMOVED lines=13> */
        /*02ac*/ 	.byte	0xd0, 0x66, 0x00, 0x00, 0x01, 0x00, 0x00, 0x00, 0xe0, 0x66, 0x00, 0x00


	//----- nvinfo : EIATTR_INT_WARP_WIDE_INSTR_OFFSETS
	.align		4
.L_73:
        /*02b8*/ 	.byte	0x04, 0x31
        /*02ba*/ 	.short	(.L_75 - .L_74)


	//   ....[0]....
.L_74:
        /*02bc*/ 	.word	0x000026b0


	//   ....[1]....
        /*02c0*/ 	.word	0x000026c0


	//   ....[2]....
        /*02c4*/ 	.word	0x00003b70


	//   ....[3]....
        /*02c8*/ 	.word	0x00004370


	//   ....[4]....
        /*02cc*/ 	.word	0x00006b60


	//   ....[5]....
        /*02d0*/ 	.word	0x0000d370


	//   ....[6]....
        /*02d4*/ 	.word	0x0000d3c0


	//----- nvinfo : EIATTR_COOP_GROUP_MASK_REGIDS
	.align		4
.L_75:
        /*02d8*/ 	.byte	0x04, 0x29
        /*02da*/ 	.short	(.L_77 - .L_76)


	//   ....[0]....
.L_76:
        /*02dc*/ 	.word	0xffffffff


	//   ....[1]....
        /*02e0*/ 	.word	0xffffffff


	//   ....[2]....
        /*02e4*/ 	.word	0xffffffff


	//   ....[3]....
        /*02e8*/ 	.word	0xffffffff


	//   ....[4]....
        /*02ec*/ 	.word	0xffffffff


	//   ....[5]....
        /*02f0*/ 	.word	0xffffffff


	//   ....[6]....
        /*02f4*/ 	.word	0xffffffff


	//   ....[7]....
        /*02f8*/ 	.word	0xffffffff


	//----- nvinfo : EIATTR_COOP_GROUP_INSTR_OFFSETS
	.align		4
.L_77:
        /*02fc*/ 	.byte	0x04, 0x28
        /*02fe*/ 	.short	(.L_79 - .L_78)


	//   ....[0]....
.L_78:
        /*0300*/ 	.word	0x00000070


	//   ....[1]....
        /*0304*/ 	.word	0x00000330


	//   ....[2]....
        /*0308*/ 	.word	0x00005240


	//   ....[3]....
        /*030c*/ 	.word	0x00005450


	//   ....[4]....
        /*0310*/ 	.word	0x000074c0


	//   ....[5]....
        /*0314*/ 	.word	0x00007700


	//   ....[6]....
        /*0318*/ 	.word	0x0000d200


	//   ....[7]....
        /*031c*/ 	.word	0x0000d470


	//----- nvinfo : EIATTR_VRC_CTA_INIT_COUNT
	.align		4
.L_79:
        /*0320*/ 	.byte	0x02, 0x4a
        /*0322*/ 	.byte	0x80
	.zero		1


	//----- nvinfo : EIATTR_MBARRIER_INSTR_OFFSETS
	.align		4
        /*0324*/ 	.byte	0x04, 0x39
        /*0326*/ 	.short	(.L_81 - .L_80)


	//   ....[0]....
.L_80:
        /*0328*/ 	.word	0x00003780
        /*032c*/ 	.word	0x000000ff
        /*0330*/ 	.word	0x0000e000
        /*0334*/ 	.short	0x0100
        /*0336*/ 	.byte	0x04
	.zero		1


	//   ....[1]....
        /*0338*/ 	.word	0x00004050
        /*033c*/ 	.word	0x000000ff
        /*0340*/ 	.word	0x0000e008
        /*0344*/ 	.short	0x0100
        /*0346*/ 	.byte	0x04
	.zero		1


	//   ....[2]....
        /*0348*/ 	.word	0x00004520
        /*034c*/ 	.word	0x000000ff
        /*0350*/ 	.word	0x0000a000
        /*0354*/ 	.short	0x0100
        /*0356*/ 	.byte	0x04
	.zero		1


	//   ....[3]....
        /*0358*/ 	.word	0x00004d30
        /*035c*/ 	.word	0x000000ff
        /*0360*/ 	.word	0x0000a000
        /*0364*/ 	.short	0x010a
        /*0366*/ 	.byte	0x04
	.zero		1


	//   ....[4]....
        /*0368*/ 	.word	0x00004d90
        /*036c*/ 	.word	0x000000ff
        /*0370*/ 	.word	0x0000a000
        /*0374*/ 	.short	0x0108
        /*0376*/ 	.byte	0x04
	.zero		1


	//   ....[5]....
        /*0378*/ 	.word	0x00006db0
        /*037c*/ 	.word	0x000000ff
        /*0380*/ 	.word	0x0000e010
        /*0384*/ 	.short	0x0100
        /*0386*/ 	.byte	0x04
	.zero		1


	//   ....[6]....
        /*0388*/ 	.word	0x000070e0
        /*038c*/ 	.word	0x000000ff
        /*0390*/ 	.word	0x0000e010
        /*0394*/ 	.short	0x010a
        /*0396*/ 	.byte	0x04
	.zero		1


	//   ....[7]....
        /*0398*/ 	.word	0x00007250
        /*039c*/ 	.word	0x000000ff
        /*03a0*/ 	.word	0x0000e010
        /*03a4*/ 	.short	0x0108
        /*03a6*/ 	.byte	0x04
	.zero		1


	//   ....[8]....
        /*03a8*/ 	.word	0x00007400
        /*03ac*/ 	.word	0x0000000c
        /*03b0*/ 	.word	0x00000000
        /*03b4*/ 	.short	0x010a
        /*03b6*/ 	.byte	0xff
	.zero		1


	//   ....[9]....
        /*03b8*/ 	.word	0x000088d0
        /*03bc*/ 	.word	0x0000000c
        /*03c0*/ 	.word	0x00000000
        /*03c4*/ 	.short	0x010a
        /*03c6*/ 	.byte	0xff
	.zero		1


	//   ....[10]....
        /*03c8*/ 	.word	0x00008a10
        /*03cc*/ 	.word	0x000000ff
        /*03d0*/ 	.word	0x0000e000
        /*03d4*/ 	.short	0x0108
        /*03d6*/ 	.byte	0x04
	.zero		1


	//   ....[11]....
        /*03d8*/ 	.word	0x00008b10
        /*03dc*/ 	.word	0x000000ff
        /*03e0*/ 	.word	0x0000e008
        /*03e4*/ 	.short	0x0108
        /*03e6*/ 	.byte	0x04
	.zero		1


	//   ....[12]....
        /*03e8*/ 	.word	0x0000d490
        /*03ec*/ 	.word	0x000000ff
        /*03f0*/ 	.word	0x0000a000
        /*03f4*/ 	.short	0x010a
        /*03f6*/ 	.byte	0x04
	.zero		1


	//   ....[13]....
        /*03f8*/ 	.word	0x0000d4c0
        /*03fc*/ 	.word	0x000000ff
        /*0400*/ 	.word	0x0000e010
        /*0404*/ 	.short	0x010a
        /*0406*/ 	.byte	0x04
	.zero		1


	//   ....[14]....
        /*0408*/ 	.word	0x0000d4f0
        /*040c*/ 	.word	0x0000000c
        /*0410*/ 	.word	0x00000000
        /*0414*/ 	.short	0x010a
        /*0416*/ 	.byte	0xff
	.zero		1


	//   ....[15]....
        /*0418*/ 	.word	0x0000d520
        /*041c*/ 	.word	0x0000000c
        /*0420*/ 	.word	0x00000000
        /*0424*/ 	.short	0x010a
        /*0426*/ 	.byte	0xff
	.zero		1


	//----- nvinfo : EIATTR_NUM_MBARRIERS
	.align		4
.L_81:
        /*0428*/ 	.byte	0x03, 0x38
        /*042a*/ 	.short	0xffff


	//----- nvinfo : EIATTR_EXIT_INSTR_OFFSETS
	.align		4
        /*042c*/ 	.byte	0x04, 0x1c
        /*042e*/ 	.short	(.L_83 - .L_82)


	//   ....[0]....
.L_82:
        /*0430*/ 	.word	0x0000d480


	//----- nvinfo : EIATTR_REQNTID
	.align		4
.L_83:
        /*0434*/ 	.byte	0x04, 0x10
        /*0436*/ 	.short	(.L_85 - .L_84)
.L_84:
        /*0438*/ 	.word	0x00000080
        /*043c*/ 	.word	0x00000001
        /*0440*/ 	.word	0x00000001


	//----- nvinfo : EIATTR_CRS_STACK_SIZE
	.align		4
.L_85:
        /*0444*/ 	.byte	0x04, 0x1e
        /*0446*/ 	.short	(.L_87 - .L_86)
.L_86:
        /*0448*/ 	.word	0x00000000


	//----- nvinfo : EIATTR_CBANK_PARAM_SIZE
	.align		4
.L_87:
        /*044c*/ 	.byte	0x03, 0x19
        /*044e*/ 	.short	0x0088


	//----- nvinfo : EIATTR_PARAM_CBANK
	.align		4
        /*0450*/ 	.byte	0x04, 0x0a
        /*0452*/ 	.short	(.L_89 - .L_88)
	.align		4
.L_88:
        /*0454*/ 	.word	index@(.nv.constant0.attn_fwd)
        /*0458*/ 	.short	0x0380
        /*045a*/ 	.short	0x0088


	//----- nvinfo : EIATTR_SW_WAR
	.align		4
.L_89:
        /*045c*/ 	.byte	0x04, 0x36
        /*045e*/ 	.short	(.L_91 - .L_90)
.L_90:
        /*0460*/ 	.word	0x00000008
.L_91:


//--------------------- .nv.compat                --------------------------
	.section	.nv.compat,"",@"SHT_CUDA_COMPAT_INFO"
	.align	4
        /*0000*/ 	.byte	0x02, 0x02, 0x02, 0x00, 0x02, 0x05, 0x05, 0x00, 0x02, 0x03, 0x00, 0x00, 0x02, 0x06, 0x01, 0x00


//--------------------- .nv.callgraph             --------------------------
	.section	.nv.callgraph,"",@"SHT_CUDA_CALLGRAPH"
	.align	4
	.sectionentsize	8
	.align		4
        /*0000*/ 	.word	0x00000000
	.align		4
        /*0004*/ 	.word	0xffffffff
	.align		4
        /*0008*/ 	.word	0x00000000
	.align		4
        /*000c*/ 	.word	0xfffffffe
	.align		4
        /*0010*/ 	.word	0x00000000
	.align		4
        /*0014*/ 	.word	0xfffffffd
	.align		4
        /*0018*/ 	.word	0x00000000
	.align		4
        /*001c*/ 	.word	0xfffffffc


//--------------------- .nv.constant4             --------------------------
	.section	.nv.constant4,"a",@progbits
	.align	8
	.align		8
.nv.constant4:
        /*0000*/ 	.dword	_$_str


//--------------------- .text.attn_fwd            --------------------------
	.section	.text.attn_fwd,"ax",@progbits
	.align	128
        .global         attn_fwd
        .type           attn_fwd,@function
        .size           attn_fwd,(.L_x_31 - attn_fwd)
        .other          attn_fwd,@"STO_CUDA_ENTRY STV_DEFAULT"
attn_fwd:
.text.attn_fwd:
[----:B------:R-:W0:Y:S01]  /*0000*/  LDC R1, c[0x0][0x37c] ;  /* 0x0000df00ff017b82 */ /* 0x000e220000000800 */
[----:B------:R-:W1:Y:S01]  /*0010*/  S2R R0, SR_TID.X ;  /* 0x0000000000007919 */ /* 0x000e620000002100 */
[----:B0-----:R-:W-:Y:S01]  /*0020*/  VIADD R1, R1, 0xffffff88 ;  /* 0xffffff8801017836 */ /* 0x001fe20000000000 */
[----:B-1----:R-:W-:-:S13]  /*0030*/  ISETP.GE.U32.AND P0, PT, R0, 0x20, PT ;  /* 0x000000200000780c */ /* 0x002fda0003f06070 */
[----:B------:R-:W-:Y:S02]  /*0040*/  VOTEU.ANY UP0, P0 ;  /* 0x0000000000ff7886 */ /* 0x000fe40000000100 */
[----:B------:R-:W-:Y:S05]  /*0050*/  BRA.U UP0, `(.L_x_0) ;  /* 0x0000000100b87547 */ /* 0x000fea000b800000 */
[----:B------:R-:W0:Y:S01]  /*0060*/  S2UR UR6, SR_CgaCtaId ;  /* 0x00000000000679c3 */ /* 0x000e220000008800 */
[----:B------:R-:W-:Y:S01]  /*0070*/  NOP ;  /* 0x0000000000007918 */ /* 0x000fe20000000000 */
[----:B------:R-:W-:Y:S02]  /*0080*/  UMOV UR4, 0x40 ;  /* 0x0000004000047882 */ /* 0x000fe40000000000 */
[----:B0-----:R-:W-:-:S09]  /*0090*/  ULEA UR4, UR6, UR4, 0x18 ;  /* 0x0000000406047291 */ /* 0x001fd2000f8ec0ff */
[----:B------:R-:W0:Y:S01]  /*00a0*/  LDS.U8 R0, [UR4] ;  /* 0x00000004ff007984 */ /* 0x000e220008000000 */
[----:B------:R-:W-:Y:S02]  /*00b0*/  UMOV UR4, 0x400 ;  /* 0x0000040000047882 */ /* 0x000fe40000000000 */
[----:B------:R-:W-:Y:S01]  /*00c0*/  ULEA UR4, UR6, UR4, 0x18 ;  /* 0x0000000406047291 */ /* 0x000fe2000f8ec0ff */
[----:B0-----:R-:W-:-:S13]  /*00d0*/  ISETP.NE.AND P0, PT, R0, RZ, PT ;  /* 0x000000ff0000720c */ /* 0x001fda0003f05270 */
[----:B------:R-:W-:Y:S05]  /*00e0*/  @P0 BRA `(.L_x_1) ;  /* 0x00000000007c0947 */ /* 0x000fea0003800000 */
[----:B------:R-:W-:-:S13]  /*00f0*/  ELECT P0, URZ, PT ;  /* 0x0000000000ff782f */ /* 0x000fda0003800000 */
[----:B------:R-:W-:Y:S05]  /*0100*/  @!P0 BRA `(.L_x_2) ;  /* 0x0000000000848947 */ /* 0x000fea0003800000 */
[----:B------:R-:W-:Y:S01]  /*0110*/  UMOV UR5, 0x10 ;  /* 0x0000001000057882 */ /* 0x000fe20000000000 */
[----:B------:R-:W-:Y:S01]  /*0120*/  IMAD.MOV.U32 R4, RZ, RZ, 0x1 ;  /* 0x00000001ff047424 */ /* 0x000fe200078e00ff */
[----:B------:R-:W-:-:S03]  /*0130*/  MOV R5, 0xffff ;  /* 0x0000ffff00057802 */ /* 0x000fc60000000f00 */
[----:B------:R-:W-:Y:S04]  /*0140*/  DEPBAR.LE SB0, 0x36 ;  /* 0x00008d800000791a */ /* 0x000fe80000000000 */
[----:B------:R-:W0:Y:S02]  /*0150*/  UTCATOMSWS.FIND_AND_SET.ALIGN UP1, UR5, UR5 ;  /* 0x00000005000575e3 */ /* 0x000e240008020800 */
[----:B0-----:R-:W-:-:S04]  /*0160*/  PLOP3.LUT P0, PT, PT, PT, UP1, 0x80, 0x8 ;  /* 0x000000000008781c */ /* 0x001fc80003f0f018 */
[----:B------:R-:W-:-:S04]  /*0170*/  SEL R0, RZ, 0xffffffff, !P0 ;  /* 0xffffffffff007807 */ /* 0x000fc80004000000 */
[----:B------:R-:W-:Y:S01]  /*0180*/  ISETP.NE.AND P0, PT, R0, RZ, PT ;  /* 0x000000ff0000720c */ /* 0x000fe20003f05270 */
[----:B------:R-:W-:-:S12]  /*0190*/  IMAD.U32 R0, RZ, RZ, UR5 ;  /* 0x00000005ff007e24 */ /* 0x000fd8000f8e00ff */
[----:B------:R-:W-:Y:S05]  /*01a0*/  @P0 BRA `(.L_x_3) ;  /* 0x0000000000240947 */ /* 0x000fea0003800000 */
.L_x_4:
[----:B------:R-:W-:Y:S05]  /*01b0*/  NANOSLEEP 0x64 ;  /* 0x000000640000795d */ /* 0x000fea0003800000 */
[----:B------:R-:W-:-:S05]  /*01c0*/  UMOV UR5, 0x10 ;  /* 0x0000001000057882 */ /* 0x000fca0000000000 */
[----:B------:R-:W-:Y:S04]  /*01d0*/  DEPBAR.LE SB0, 0x36 ;  /* 0x00008d800000791a */ /* 0x000fe80000000000 */
[----:B------:R-:W0:Y:S02]  /*01e0*/  UTCATOMSWS.FIND_AND_SET.ALIGN UP1, UR5, UR5 ;  /* 0x00000005000575e3 */ /* 0x000e240008020800 */
[----:B0-----:R-:W-:-:S04]  /*01f0*/  PLOP3.LUT P0, PT, PT, PT, UP1, 0x80, 0x8 ;  /* 0x000000000008781c */ /* 0x001fc80003f0f018 */
[----:B------:R-:W-:-:S04]  /*0200*/  SEL R0, RZ, 0xffffffff, !P0 ;  /* 0xffffffffff007807 */ /* 0x000fc80004000000 */
[----:B------:R-:W-:Y:S01]  /*0210*/  ISETP.NE.AND P0, PT, R0, RZ, PT ;  /* 0x000000ff0000720c */ /* 0x000fe20003f05270 */
[----:B------:R-:W-:-:S12]  /*0220*/  IMAD.U32 R0, RZ, RZ, UR5 ;  /* 0x00000005ff007e24 */ /* 0x000fd8000f8e00ff */
[----:B------:R-:W-:Y:S05]  /*0230*/  @!P0 BRA `(.L_x_4) ;  /* 0xfffffffc00dc8947 */ /* 0x000fea000383ffff */
.L_x_3:
[----:B------:R-:W-:Y:S01]  /*0240*/  IADD3 R3, PT, PT, R0, 0x10, RZ ;  /* 0x0000001000037810 */ /* 0x000fe20007ffe0ff */
[----:B------:R-:W-:Y:S01]  /*0250*/  UMOV UR5, 0x50 ;  /* 0x0000005000057882 */ /* 0x000fe20000000000 */
[----:B------:R-:W-:Y:S01]  /*0260*/  SHF.L.U32 R2, R5, R0, RZ ;  /* 0x0000000005027219 */ /* 0x000fe200000006ff */
[----:B------:R-:W-:Y:S01]  /*0270*/  ULEA UR5, UR6, UR5, 0x18 ;  /* 0x0000000506057291 */ /* 0x000fe2000f8ec0ff */
[----:B------:R-:W-:Y:S01]  /*0280*/  SHF.L.U32 R3, R4, R3, RZ ;  /* 0x0000000304037219 */ /* 0x000fe200000006ff */
[----:B------:R-:W-:-:S03]  /*0290*/  IMAD.SHL.U32 R0, R0, 0x20, RZ ;  /* 0x0000002000007824 */ /* 0x000fc600078e00ff */
[----:B------:R-:W-:-:S05]  /*02a0*/  LOP3.LUT R2, R3, R2, RZ, 0xfc, !PT ;  /* 0x0000000203027212 */ /* 0x000fca00078efcff */
[----:B------:R0:W-:Y:S04]  /*02b0*/  ATOMS.OR RZ, [UR5], R2 ;  /* 0x00000002ffff798c */ /* 0x0001e8000b000005 */
[----:B------:R0:W-:Y:S01]  /*02c0*/  STS [UR4], R0 ;  /* 0x00000000ff007988 */ /* 0x0001e20008000804 */
[----:B------:R-:W-:Y:S05]  /*02d0*/  BRA `(.L_x_2) ;  /* 0x0000000000107947 */ /* 0x000fea0003800000 */
.L_x_1:
[----:B------:R-:W-:Y:S01]  /*02e0*/  IMAD.MOV.U32 R0, RZ, RZ, -0x1 ;  /* 0xffffffffff007424 */ /* 0x000fe200078e00ff */
[----:B------:R-:W-:-:S04]  /*02f0*/  MOV R2, 0x320 ;  /* 0x0000032000027802 */ /* 0x000fc80000000f00 */
[----:B------:R0:W-:Y:S03]  /*0300*/  STS [UR4], R0 ;  /* 0x00000000ff007988 */ /* 0x0001e60008000804 */
[----:B0-----:R-:W-:Y:S05]  /*0310*/  CALL.REL.NOINC `($__internal_1_$__cuda_sm10x_tcgen05_guardrail_trap_phase_invalid_during_alloc) ;  /* 0x000000d000987944 */ /* 0x001fea0003c00000 */
.L_x_2:
[----:B------:R-:W-:Y:S05]  /*0320*/  WARPSYNC.ALL ;  /* 0x0000000000007948 */ /* 0x000fea0003800000 */
[----:B------:R-:W-:Y:S01]  /*0330*/  NOP ;  /* 0x0000000000007918 */ /* 0x000fe20000000000 */
.L_x_0:
[----:B------:R-:W1:Y:S01]  /*0340*/  S2R R3, SR_CTAID.X ;  /* 0x0000000000037919 */ /* 0x000e620000002500 */
[----:B------:R-:W2:Y:S01]  /*0350*/  S2UR UR4, SR_CTAID.Y ;  /* 0x00000000000479c3 */ /* 0x000ea20000002600 */
[----:B------:R-:W2:Y:S01]  /*0360*/  LDCU.64 UR6, c[0x0][0x3b0] ;  /* 0x00007600ff0677ac */ /* 0x000ea20008000a00 */
[----:B------:R-:W3:Y:S01]  /*0370*/  S2R R146, SR_TID.X ;  /* 0x0000000000927919 */ /* 0x000ee20000002100 */
[----:B------:R-:W4:Y:S05]  /*0380*/  LDCU.64 UR12, c[0x0][0x358] ;  /* 0x00006b00ff0c77ac */ /* 0x000f2a0008000a00 */
[----:B------:R-:W0:Y:S08]  /*0390*/  LDC.64 R8, c[0x0][0x380] ;  /* 0x0000e000ff087b82 */ /* 0x000e300000000a00 */
[----:B------:R-:W4:Y:S08]  /*03a0*/  LDC R7, c[0x0][0x3b8] ;  /* 0x0000ee00ff077b82 */ /* 0x000f300000000800 */
[----:B------:R-:W0:Y:S01]  /*03b0*/  S2UR UR8, SR_CgaCtaId ;  /* 0x00000000000879c3 */ /* 0x000e220000008800 */
[----:B--2---:R-:W-:-:S03]  /*03c0*/  UIMAD UR6, UR4, UR6, URZ ;  /* 0x00000006040672a4 */ /* 0x004fc6000f8e02ff */
[----:B------:R-:W-:Y:S01]  /*03d0*/  UMOV UR4, 0x400 ;  /* 0x0000040000047882 */ /* 0x000fe20000000000 */
[----:B------:R-:W-:Y:S01]  /*03e0*/  USHF.L.U32 UR5, UR6, 0x1, URZ ;  /* 0x0000000106057899 */ /* 0x000fe200080006ff */
[----:B-1----:R-:W-:-:S04]  /*03f0*/  SHF.L.U32 R3, R3, 0x6, RZ ;  /* 0x0000000603037819 */ /* 0x002fc800000006ff */
[--C-:B0--3--:R-:W-:Y:S02]  /*0400*/  LOP3.LUT R0, R3, 0x3f, R146.reuse, 0xf8, !PT ;  /* 0x0000003f03007812 */ /* 0x109fe400078ef892 */
[----:B------:R-:W-:-:S03]  /*0410*/  SHF.R.U32.HI R2, RZ, 0x6, R146 ;  /* 0x00000006ff027819 */ /* 0x000fc60000011692 */
[----:B------:R-:W-:Y:S01]  /*0420*/  IMAD R0, R0, UR7, RZ ;  /* 0x0000000700007c24 */ /* 0x000fe2000f8e02ff */
[----:B------:R-:W-:Y:S01]  /*0430*/  SGXT.U32 R2, R2, 0x1 ;  /* 0x000000010202781a */ /* 0x000fe20000000000 */
[----:B------:R-:W-:Y:S02]  /*0440*/  UIMAD.WIDE UR6, UR6, 0x2, URZ ;  /* 0x00000002060678a5 */ /* 0x000fe4000f8e02ff */
[C---:B------:R-:W-:Y:S02]  /*0450*/  IMAD.SHL.U32 R5, R0.reuse, 0x2, RZ ;  /* 0x0000000200057824 */ /* 0x040fe400078e00ff */
[----:B------:R-:W-:Y:S01]  /*0460*/  IMAD.HI R0, R0, 0x2, RZ ;  /* 0x0000000200007827 */ /* 0x000fe200078e02ff */
[----:B------:R-:W-:Y:S01]  /*0470*/  ULEA UR4, UR8, UR4, 0x18 ;  /* 0x0000000408047291 */ /* 0x000fe2000f8ec0ff */
[----:B------:R-:W-:Y:S01]  /*0480*/  BAR.SYNC.DEFER_BLOCKING 0x0 ;  /* 0x0000000000007b1d */ /* 0x000fe20000010000 */
[----:B------:R-:W-:Y:S01]  /*0490*/  IADD3 R4, P0, P1, R5, UR5, R8 ;  /* 0x0000000505047c10 */ /* 0x000fe2000f91e008 */
[----:B----4-:R-:W-:-:S03]  /*04a0*/  IMAD R5, R2, R7, RZ ;  /* 0x0000000702057224 */ /* 0x010fc600078e02ff */
[----:B------:R-:W-:Y:S01]  /*04b0*/  IADD3.X R0, PT, PT, R0, UR7, R9, P0, P1 ;  /* 0x0000000700007c10 */ /* 0x000fe200087e2409 */
[----:B------:R-:W-:Y:S01]  /*04c0*/  IMAD R11, R7, 0x2, R5 ;  /* 0x00000002070b7824 */ /* 0x000fe200078e0205 */
[----:B------:R-:W-:-:S04]  /*04d0*/  LEA R8, P0, R5, R4, 0x1 ;  /* 0x0000000405087211 */ /* 0x000fc800078008ff */
[----:B------:R-:W-:Y:S02]  /*04e0*/  LEA R13, R7, R11, 0x1 ;  /* 0x0000000b070d7211 */ /* 0x000fe400078e08ff */
[----:B------:R-:W-:Y:S02]  /*04f0*/  LEA.HI.X.SX32 R9, R5, R0, 0x1, P0 ;  /* 0x0000000005097211 */ /* 0x000fe400000f0eff */
[-C--:B------:R-:W-:Y:S01]  /*0500*/  LEA R12, P0, R13, R4.reuse, 0x1 ;  /* 0x000000040d0c7211 */ /* 0x080fe200078008ff */
[----:B------:R-:W-:Y:S01]  /*0510*/  IMAD R15, R7, 0x2, R13 ;  /* 0x00000002070f7824 */ /* 0x000fe200078e020d */
[----:B------:R-:W-:-:S03]  /*0520*/  LEA R10, P1, R11, R4, 0x1 ;  /* 0x000000040b0a7211 */ /* 0x000fc600078208ff */
[----:B------:R-:W-:Y:S01]  /*0530*/  IMAD R17, R7, 0x2, R15 ;  /* 0x0000000207117824 */ /* 0x000fe200078e020f */
[----:B------:R-:W0:Y:S01]  /*0540*/  LDS R111, [UR4] ;  /* 0x00000004ff6f7984 */ /* 0x000e220008000800 */
[-C--:B------:R-:W-:Y:S02]  /*0550*/  LEA.HI.X.SX32 R13, R13, R0.reuse, 0x1, P0 ;  /* 0x000000000d0d7211 */ /* 0x080fe400000f0eff */
[----:B------:R-:W-:Y:S01]  /*0560*/  LEA.HI.X.SX32 R11, R11, R0, 0x1, P1 ;  /* 0x000000000b0b7211 */ /* 0x000fe200008f0eff */
[----:B------:R-:W-:Y:S01]  /*0570*/  BAR.SYNC.DEFER_BLOCKING 0x0 ;  /* 0x0000000000007b1d */ /* 0x000fe20000010000 */
[----:B------:R-:W-:-:S05]  /*0580*/  LEA R19, R7, R17, 0x1 ;  /* 0x0000001107137211 */ /* 0x000fca00078e08ff */
[----:B------:R-:W-:Y:S01]  /*0590*/  IMAD R21, R7, 0x2, R19 ;  /* 0x0000000207157824 */ /* 0x000fe200078e0213 */
[----:B------:R-:W-:-:S03]  /*05a0*/  LEA R16, P0, R17, R4, 0x1 ;  /* 0x0000000411107211 */ /* 0x000fc600078008ff */
[----:B------:R-:W-:Y:S01]  /*05b0*/  IMAD R23, R7, 0x2, R21 ;  /* 0x0000000207177824 */ /* 0x000fe200078e0215 */
[----:B------:R-:W-:Y:S02]  /*05c0*/  LEA R14, P1, R15, R4, 0x1 ;  /* 0x000000040f0e7211 */ /* 0x000fe400078208ff */
[----:B------:R-:W-:Y:S02]  /*05d0*/  LEA.HI.X.SX32 R17, R17, R0, 0x1, P0 ;  /* 0x0000000011117211 */ /* 0x000fe400000f0eff */
[----:B------:R-:W-:Y:S02]  /*05e0*/  LEA R25, R7, R23, 0x1 ;  /* 0x0000001707197211 */ /* 0x000fe400078e08ff */
[----:B------:R-:W-:Y:S02]  /*05f0*/  LEA R18, P0, R19, R4, 0x1 ;  /* 0x0000000413127211 */ /* 0x000fe400078008ff */
[-C--:B------:R-:W-:Y:S02]  /*0600*/  LEA.HI.X.SX32 R15, R15, R0.reuse, 0x1, P1 ;  /* 0x000000000f0f7211 */ /* 0x080fe400008f0eff */
[----:B------:R-:W-:Y:S01]  /*0610*/  LEA.HI.X.SX32 R19, R19, R0, 0x1, P0 ;  /* 0x0000000013137211 */ /* 0x000fe200000f0eff */
[----:B------:R1:W5:Y:S01]  /*0620*/  LDG.E.U16 R6, desc[UR12][R12.64] ;  /* 0x0000000c0c067981 */ /* 0x000362000c1e1500 */
[----:B------:R-:W-:-:S03]  /*0630*/  LEA R20, P0, R21, R4, 0x1 ;  /* 0x0000000415147211 */ /* 0x000fc600078008ff */
[----:B------:R-:W5:Y:S04]  /*0640*/  LDG.E.U16 R5, desc[UR12][R8.64] ;  /* 0x0000000c08057981 */ /* 0x000f68000c1e1500 */
[----:B------:R-:W5:Y:S01]  /*0650*/  LDG.E.U16 R2, desc[UR12][R10.64] ;  /* 0x0000000c0a027981 */ /* 0x000f62000c1e1500 */
[----:B-1----:R-:W-:Y:S01]  /*0660*/  IMAD R13, R7, 0x2, R25 ;  /* 0x00000002070d7824 */ /* 0x002fe200078e0219 */
[----:B------:R-:W-:Y:S02]  /*0670*/  LEA.HI.X.SX32 R21, R21, R0, 0x1, P0 ;  /* 0x0000000015157211 */ /* 0x000fe400000f0eff */
[----:B------:R1:W5:Y:S01]  /*0680*/  LDG.E.U16 R8, desc[UR12][R14.64] ;  /* 0x0000000c0e087981 */ /* 0x000362000c1e1500 */
[-C--:B------:R-:W-:Y:S02]  /*0690*/  LEA R24, P0, R25, R4.reuse, 0x1 ;  /* 0x0000000419187211 */ /* 0x080fe400078008ff */
[----:B------:R-:W-:Y:S01]  /*06a0*/  LEA R22, P1, R23, R4, 0x1 ;  /* 0x0000000417167211 */ /* 0x000fe200078208ff */
[----:B------:R2:W5:Y:S04]  /*06b0*/  LDG.E.U16 R9, desc[UR12][R16.64] ;  /* 0x0000000c10097981 */ /* 0x000568000c1e1500 */
[----:B------:R3:W5:Y:S01]  /*06c0*/  LDG.E.U16 R10, desc[UR12][R18.64] ;  /* 0x0000000c120a7981 */ /* 0x000762000c1e1500 */
[----:B-1----:R-:W-:Y:S01]  /*06d0*/  IMAD R15, R7, 0x2, R13 ;  /* 0x00000002070f7824 */ /* 0x002fe200078e020d */
[----:B------:R-:W-:-:S02]  /*06e0*/  LEA.HI.X.SX32 R25, R25, R0, 0x1, P0 ;  /* 0x0000000019197211 */ /* 0x000fc400000f0eff */
[----:B------:R1:W5:Y:S02]  /*06f0*/  LDG.E.U16 R11, desc[UR12][R20.64] ;  /* 0x0000000c140b7981 */ /* 0x000364000c1e1500 */
[----:B--2---:R-:W-:Y:S02]  /*0700*/  LEA R17, R7, R15, 0x1 ;  /* 0x0000000f07117211 */ /* 0x004fe400078e08ff */
[----:B------:R-:W-:Y:S02]  /*0710*/  LEA.HI.X.SX32 R23, R23, R0, 0x1, P1 ;  /* 0x0000000017177211 */ /* 0x000fe400008f0eff */
[-C--:B------:R-:W-:Y:S01]  /*0720*/  LEA R26, P0, R13, R4.reuse, 0x1 ;  /* 0x000000040d1a7211 */ /* 0x080fe200078008ff */
[----:B------:R-:W-:Y:S01]  /*0730*/  IMAD R31, R7, 0x2, R17 ;  /* 0x00000002071f7824 */ /* 0x000fe200078e0211 */
[----:B------:R-:W-:Y:S01]  /*0740*/  LEA R28, P1, R17, R4, 0x1 ;  /* 0x00000004111c7211 */ /* 0x000fe200078208ff */
[----:B------:R-:W5:Y:S01]  /*0750*/  LDG.E.U16 R12, desc[UR12][R22.64] ;  /* 0x0000000c160c7981 */ /* 0x000f62000c1e1500 */
[----:B------:R-:W-:-:S02]  /*0760*/  LEA.HI.X.SX32 R27, R13, R0, 0x1, P0 ;  /* 0x000000000d1b7211 */ /* 0x000fc400000f0eff */
[----:B---3--:R-:W-:Y:S01]  /*0770*/  LEA R18, P0, R15, R4, 0x1 ;  /* 0x000000040f127211 */ /* 0x008fe200078008ff */
[----:B------:R2:W5:Y:S01]  /*0780*/  LDG.E.U16 R13, desc[UR12][R24.64] ;  /* 0x0000000c180d7981 */ /* 0x000562000c1e1500 */
[-C--:B------:R-:W-:Y:S01]  /*0790*/  LEA.HI.X.SX32 R29, R17, R0.reuse, 0x1, P1 ;  /* 0x00000000111d7211 */ /* 0x080fe200008f0eff */
[----:B------:R-:W-:Y:S01]  /*07a0*/  IMAD R17, R7, 0x2, R31 ;  /* 0x0000000207117824 */ /* 0x000fe200078e021f */
[----:B------:R-:W-:Y:S01]  /*07b0*/  LEA.HI.X.SX32 R19, R15, R0, 0x1, P0 ;  /* 0x000000000f137211 */ /* 0x000fe200000f0eff */
[----:B------:R3:W5:Y:S01]  /*07c0*/  LDG.E.U16 R14, desc[UR12][R26.64] ;  /* 0x0000000c1a0e7981 */ /* 0x000762000c1e1500 */
[----:B-1----:R-:W-:-:S03]  /*07d0*/  LEA R20, P0, R31, R4, 0x1 ;  /* 0x000000041f147211 */ /* 0x002fc600078008ff */
[----:B------:R1:W5:Y:S01]  /*07e0*/  LDG.E.U16 R16, desc[UR12][R28.64] ;  /* 0x0000000c1c107981 */ /* 0x000362000c1e1500 */
[----:B--2---:R-:W-:Y:S02]  /*07f0*/  LEA R25, R7, R17, 0x1 ;  /* 0x0000001107197211 */ /* 0x004fe400078e08ff */
[----:B------:R-:W-:Y:S01]  /*0800*/  LEA.HI.X.SX32 R21, R31, R0, 0x1, P0 ;  /* 0x000000001f157211 */ /* 0x000fe200000f0eff */
[----:B------:R-:W5:Y:S01]  /*0810*/  LDG.E.U16 R15, desc[UR12][R18.64] ;  /* 0x0000000c120f7981 */ /* 0x000f62000c1e1500 */
[----:B------:R-:W-:Y:S01]  /*0820*/  LEA R22, P0, R17, R4, 0x1 ;  /* 0x0000000411167211 */ /* 0x000fe200078008ff */
[----:B------:R-:W-:-:S03]  /*0830*/  IMAD R31, R7, 0x2, R25 ;  /* 0x00000002071f7824 */ /* 0x000fc600078e0219 */
[----:B------:R-:W-:Y:S01]  /*0840*/  LEA.HI.X.SX32 R23, R17, R0, 0x1, P0 ;  /* 0x0000000011177211 */ /* 0x000fe200000f0eff */
[----:B------:R-:W-:Y:S01]  /*0850*/  IMAD R33, R7, 0x2, R31 ;  /* 0x0000000207217824 */ /* 0x000fe200078e021f */
[-C--:B------:R-:W-:Y:S01]  /*0860*/  LEA R24, P0, R25, R4.reuse, 0x1 ;  /* 0x0000000419187211 */ /* 0x080fe200078008ff */
[----:B------:R-:W5:Y:S01]  /*0870*/  LDG.E.U16 R17, desc[UR12][R20.64] ;  /* 0x0000000c14117981 */ /* 0x000f62000c1e1500 */
[----:B---3--:R-:W-:Y:S02]  /*0880*/  LEA R26, P1, R31, R4, 0x1 ;  /* 0x000000041f1a7211 */ /* 0x008fe400078208ff */
[----:B------:R-:W-:Y:S01]  /*0890*/  LEA.HI.X.SX32 R25, R25, R0, 0x1, P0 ;  /* 0x0000000019197211 */ /* 0x000fe200000f0eff */
[----:B------:R-:W5:Y:S01]  /*08a0*/  LDG.E.U16 R18, desc[UR12][R22.64] ;  /* 0x0000000c16127981 */ /* 0x000f62000c1e1500 */
[----:B------:R-:W-:Y:S02]  /*08b0*/  LEA R30, P0, R33, R4, 0x1 ;  /* 0x00000004211e7211 */ /* 0x000fe400078008ff */
[----:B-1----:R-:W-:Y:S01]  /*08c0*/  LEA R29, R7, R33, 0x1 ;  /* 0x00000021071d7211 */ /* 0x002fe200078e08ff */
[----:B------:R1:W5:Y:S01]  /*08d0*/  LDG.E.U16 R19, desc[UR12][R24.64] ;  /* 0x0000000c18137981 */ /* 0x000362000c1e1500 */
[----:B------:R-:W-:-:S02]  /*08e0*/  LEA.HI.X.SX32 R27, R31, R0, 0x1, P1 ;  /* 0x000000001f1b7211 */ /* 0x000fc400008f0eff */
[----:B------:R-:W-:Y:S01]  /*08f0*/  LEA.HI.X.SX32 R31, R33, R0, 0x1, P0 ;  /* 0x00000000211f7211 */ /* 0x000fe200000f0eff */
[C---:B------:R-:W-:Y:S02]  /*0900*/  IMAD R33, R7.reuse, 0x2, R29 ;  /* 0x0000000207217824 */ /* 0x040fe400078e021d */
[----:B------:R2:W5:Y:S02]  /*0910*/  LDG.E.U16 R20, desc[UR12][R26.64] ;  /* 0x0000000c1a147981 */ /* 0x000564000c1e1500 */
[----:B------:R-:W-:Y:S01]  /*0920*/  IMAD R35, R7, 0x2, R33 ;  /* 0x0000000207237824 */ /* 0x000fe200078e0221 */
[----:B------:R-:W-:Y:S01]  /*0930*/  LEA R28, P0, R29, R4, 0x1 ;  /* 0x000000041d1c7211 */ /* 0x000fe200078008ff */
[----:B------:R3:W5:Y:S03]  /*0940*/  LDG.E.U16 R21, desc[UR12][R30.64] ;  /* 0x0000000c1e157981 */ /* 0x000766000c1e1500 */
[----:B------:R-:W-:-:S02]  /*0950*/  LEA R37, R7, R35, 0x1 ;  /* 0x0000002307257211 */ /* 0x000fc400078e08ff */
[----:B------:R-:W-:-:S03]  /*0960*/  LEA.HI.X.SX32 R29, R29, R0, 0x1, P0 ;  /* 0x000000001d1d7211 */ /* 0x000fc600000f0eff */
[----:B-1----:R-:W-:Y:S01]  /*0970*/  IMAD R25, R7, 0x2, R37 ;  /* 0x0000000207197824 */ /* 0x002fe200078e0225 */
[----:B------:R-:W-:Y:S01]  /*0980*/  LEA R32, P0, R33, R4, 0x1 ;  /* 0x0000000421207211 */ /* 0x000fe200078008ff */
[----:B------:R1:W5:Y:S02]  /*0990*/  LDG.E.U16 R22, desc[UR12][R28.64] ;  /* 0x0000000c1c167981 */ /* 0x000364000c1e1500 */
[----:B--2---:R-:W-:Y:S01]  /*09a0*/  IMAD R27, R7, 0x2, R25 ;  /* 0x00000002071b7824 */ /* 0x004fe200078e0219 */
[----:B------:R-:W-:Y:S02]  /*09b0*/  LEA.HI.X.SX32 R33, R33, R0, 0x1, P0 ;  /* 0x0000000021217211 */ /* 0x000fe400000f0eff */
[-C--:B------:R-:W-:Y:S02]  /*09c0*/  LEA R36, P0, R37, R4.reuse, 0x1 ;  /* 0x0000000425247211 */ /* 0x080fe400078008ff */
[----:B------:R-:W-:Y:S01]  /*09d0*/  LEA R34, P1, R35, R4, 0x1 ;  /* 0x0000000423227211 */ /* 0x000fe200078208ff */
[----:B------:R-:W5:Y:S01]  /*09e0*/  LDG.E.U16 R23, desc[UR12][R32.64] ;  /* 0x0000000c20177981 */ /* 0x000f62000c1e1500 */
[----:B------:R-:W-:-:S02]  /*09f0*/  LEA R41, R7, R27, 0x1 ;  /* 0x0000001b07297211 */ /* 0x000fc400078e08ff */
[-C--:B------:R-:W-:Y:S02]  /*0a00*/  LEA.HI.X.SX32 R37, R37, R0.reuse, 0x1, P0 ;  /* 0x0000000025257211 */ /* 0x080fe400000f0eff */
[----:B------:R-:W-:Y:S02]  /*0a10*/  LEA.HI.X.SX32 R35, R35, R0, 0x1, P1 ;  /* 0x0000000023237211 */ /* 0x000fe400008f0eff */
[----:B---3--:R-:W-:Y:S01]  /*0a20*/  LEA R30, P0, R25, R4, 0x1 ;  /* 0x00000004191e7211 */ /* 0x008fe200078008ff */
[----:B-1----:R-:W-:Y:S02]  /*0a30*/  IMAD R29, R7, 0x2, R41 ;  /* 0x00000002071d7824 */ /* 0x002fe400078e0229 */
[----:B------:R1:W5:Y:S01]  /*0a40*/  LDG.E.U16 R24, desc[UR12][R34.64] ;  /* 0x0000000c22187981 */ /* 0x000362000c1e1500 */
[----:B------:R-:W-:Y:S02]  /*0a50*/  LEA.HI.X.SX32 R31, R25, R0, 0x1, P0 ;  /* 0x00000000191f7211 */ /* 0x000fe400000f0eff */
[C---:B------:R-:W-:Y:S01]  /*0a60*/  LEA R38, P0, R27.reuse, R4, 0x1 ;  /* 0x000000041b267211 */ /* 0x040fe200078008ff */
[----:B------:R2:W5:Y:S03]  /*0a70*/  LDG.E.U16 R25, desc[UR12][R36.64] ;  /* 0x0000000c24197981 */ /* 0x000566000c1e1500 */
[----:B------:R-:W-:Y:S01]  /*0a80*/  LEA.HI.X.SX32 R39, R27, R0, 0x1, P0 ;  /* 0x000000001b277211 */ /* 0x000fe200000f0eff */
[----:B------:R-:W5:Y:S01]  /*0a90*/  LDG.E.U16 R26, desc[UR12][R30.64] ;  /* 0x0000000c1e1a7981 */ /* 0x000f62000c1e1500 */
[----:B-1----:R-:W-:Y:S01]  /*0aa0*/  IMAD R35, R7, 0x2, R29 ;  /* 0x0000000207237824 */ /* 0x002fe200078e021d */
[----:B------:R-:W-:-:S02]  /*0ab0*/  LEA R32, P0, R29, R4, 0x1 ;  /* 0x000000041d207211 */ /* 0x000fc400078008ff */
[----:B------:R1:W5:Y:S02]  /*0ac0*/  LDG.E.U16 R27, desc[UR12][R38.64] ;  /* 0x0000000c261b7981 */ /* 0x000364000c1e1500 */
[----:B--2---:R-:W-:Y:S02]  /*0ad0*/  LEA R37, R7, R35, 0x1 ;  /* 0x0000002307257211 */ /* 0x004fe400078e08ff */
[----:B------:R-:W-:Y:S02]  /*0ae0*/  LEA.HI.X.SX32 R33, R29, R0, 0x1, P0 ;  /* 0x000000001d217211 */ /* 0x000fe400000f0eff */
[-C--:B------:R-:W-:Y:S01]  /*0af0*/  LEA R40, P1, R41, R4.reuse, 0x1 ;  /* 0x0000000429287211 */ /* 0x080fe200078208ff */
[----:B------:R-:W-:Y:S01]  /*0b00*/  IMAD R43, R7, 0x2, R37 ;  /* 0x00000002072b7824 */ /* 0x000fe200078e0225 */
[----:B------:R-:W-:Y:S01]  /*0b10*/  LEA R34, P0, R35, R4, 0x1 ;  /* 0x0000000423227211 */ /* 0x000fe200078008ff */
[----:B------:R-:W5:Y:S01]  /*0b20*/  LDG.E.U16 R29, desc[UR12][R32.64] ;  /* 0x0000000c201d7981 */ /* 0x000f62000c1e1500 */
[-C--:B------:R-:W-:Y:S01]  /*0b30*/  LEA.HI.X.SX32 R41, R41, R0.reuse, 0x1, P1 ;  /* 0x0000000029297211 */ /* 0x080fe200008f0eff */
[----:B------:R-:W-:Y:S01]  /*0b40*/  IMAD R45, R7, 0x2, R43 ;  /* 0x00000002072d7824 */ /* 0x000fe200078e022b */
[----:B------:R-:W-:-:S02]  /*0b50*/  LEA.HI.X.SX32 R35, R35, R0, 0x1, P0 ;  /* 0x0000000023237211 */ /* 0x000fc400000f0eff */
[C---:B------:R-:W-:Y:S01]  /*0b60*/  LEA R36, P0, R37.reuse, R4, 0x1 ;  /* 0x0000000425247211 */ /* 0x040fe200078008ff */
[----:B------:R2:W5:Y:S03]  /*0b70*/  LDG.E.U16 R28, desc[UR12][R40.64] ;  /* 0x0000000c281c7981 */ /* 0x000566000c1e1500 */
[----:B------:R-:W-:Y:S01]  /*0b80*/  LEA.HI.X.SX32 R37, R37, R0, 0x1, P0 ;  /* 0x0000000025257211 */ /* 0x000fe200000f0eff */
[----:B------:R-:W5:Y:S01]  /*0b90*/  LDG.E.U16 R30, desc[UR12][R34.64] ;  /* 0x0000000c221e7981 */ /* 0x000f62000c1e1500 */
[----:B-1----:R-:W-:-:S03]  /*0ba0*/  LEA R38, P0, R45, R4, 0x1 ;  /* 0x000000042d267211 */ /* 0x002fc600078008ff */
[----:B------:R1:W5:Y:S01]  /*0bb0*/  LDG.E.U16 R31, desc[UR12][R36.64] ;  /* 0x0000000c241f7981 */ /* 0x000362000c1e1500 */
[----:B--2---:R-:W-:Y:S02]  /*0bc0*/  LEA R41, R7, R45, 0x1 ;  /* 0x0000002d07297211 */ /* 0x004fe400078e08ff */
[----:B------:R-:W-:-:S03]  /*0bd0*/  LEA.HI.X.SX32 R39, R45, R0, 0x1, P0 ;  /* 0x000000002d277211 */ /* 0x000fc600000f0eff */
[----:B------:R-:W-:Y:S01]  /*0be0*/  IMAD R45, R7, 0x2, R41 ;  /* 0x00000002072d7824 */ /* 0x000fe200078e0229 */
[----:B------:R-:W-:Y:S01]  /*0bf0*/  LEA R40, P0, R41, R4, 0x1 ;  /* 0x0000000429287211 */ /* 0x000fe200078008ff */
[----:B------:R2:W5:Y:S02]  /*0c00*/  LDG.E.U16 R33, desc[UR12][R38.64] ;  /* 0x0000000c26217981 */ /* 0x000564000c1e1500 */
[----:B------:R-:W-:-:S05]  /*0c10*/  IMAD R47, R7, 0x2, R45 ;  /* 0x00000002072f7824 */ /* 0x000fca00078e022d */
[----:B------:R-:W-:Y:S02]  /*0c20*/  LEA R49, R7, R47, 0x1 ;  /* 0x0000002f07317211 */ /* 0x000fe400078e08ff */
[----:B------:R-:W-:-:S03]  /*0c30*/  LEA.HI.X.SX32 R41, R41, R0, 0x1, P0 ;  /* 0x0000000029297211 */ /* 0x000fc600000f0eff */
[----:B-1----:R-:W-:Y:S01]  /*0c40*/  IMAD R37, R7, 0x2, R49 ;  /* 0x0000000207257824 */ /* 0x002fe200078e0231 */
[-C--:B------:R-:W-:Y:S01]  /*0c50*/  LEA R42, P1, R43, R4.reuse, 0x1 ;  /* 0x000000042b2a7211 */ /* 0x080fe200078208ff */
[----:B------:R1:W5:Y:S01]  /*0c60*/  LDG.E.U16 R34, desc[UR12][R40.64] ;  /* 0x0000000c28227981 */ /* 0x000362000c1e1500 */
[----:B------:R-:W-:Y:S01]  /*0c70*/  LEA R44, P0, R45, R4, 0x1 ;  /* 0x000000042d2c7211 */ /* 0x000fe200078008ff */
[----:B--2---:R-:W-:Y:S01]  /*0c80*/  IMAD R39, R7, 0x2, R37 ;  /* 0x0000000207277824 */ /* 0x004fe200078e0225 */
[-C--:B------:R-:W-:Y:S02]  /*0c90*/  LEA.HI.X.SX32 R43, R43, R0.reuse, 0x1, P1 ;  /* 0x000000002b2b7211 */ /* 0x080fe400008f0eff */
[----:B------:R-:W-:Y:S02]  /*0ca0*/  LEA.HI.X.SX32 R45, R45, R0, 0x1, P0 ;  /* 0x000000002d2d7211 */ /* 0x000fe400000f0eff */
[-C--:B------:R-:W-:Y:S01]  /*0cb0*/  LEA R48, P0, R49, R4.reuse, 0x1 ;  /* 0x0000000431307211 */ /* 0x080fe200078008ff */
[----:B------:R2:W5:Y:S01]  /*0cc0*/  LDG.E.U16 R32, desc[UR12][R42.64] ;  /* 0x0000000c2a207981 */ /* 0x000562000c1e1500 */
[----:B------:R-:W-:-:S02]  /*0cd0*/  LEA R46, P1, R47, R4, 0x1 ;  /* 0x000000042f2e7211 */ /* 0x000fc400078208ff */
[----:B------:R-:W-:Y:S01]  /*0ce0*/  LEA R53, R7, R39, 0x1 ;  /* 0x0000002707357211 */ /* 0x000fe200078e08ff */
[----:B------:R-:W5:Y:S01]  /*0cf0*/  LDG.E.U16 R35, desc[UR12][R44.64] ;  /* 0x0000000c2c237981 */ /* 0x000f62000c1e1500 */
[-C--:B------:R-:W-:Y:S02]  /*0d00*/  LEA.HI.X.SX32 R49, R49, R0.reuse, 0x1, P0 ;  /* 0x0000000031317211 */ /* 0x080fe400000f0eff */
[----:B------:R-:W-:Y:S01]  /*0d10*/  LEA.HI.X.SX32 R47, R47, R0, 0x1, P1 ;  /* 0x000000002f2f7211 */ /* 0x000fe200008f0eff */
[----:B-1----:R-:W-:Y:S01]  /*0d20*/  IMAD R41, R7, 0x2, R53 ;  /* 0x0000000207297824 */ /* 0x002fe200078e0235 */
[----:B--2---:R-:W-:-:S03]  /*0d30*/  LEA R42, P0, R37, R4, 0x1 ;  /* 0x00000004252a7211 */ /* 0x004fc600078008ff */
[----:B------:R1:W5:Y:S01]  /*0d40*/  LDG.E.U16 R36, desc[UR12][R46.64] ;  /* 0x0000000c2e247981 */ /* 0x000362000c1e1500 */
[----:B------:R-:W-:Y:S02]  /*0d50*/  LEA.HI.X.SX32 R43, R37, R0, 0x1, P0 ;  /* 0x00000000252b7211 */ /* 0x000fe400000f0eff */
[----:B------:R-:W-:Y:S01]  /*0d60*/  LEA R50, P0, R39, R4, 0x1 ;  /* 0x0000000427327211 */ /* 0x000fe200078008ff */
[----:B------:R2:W5:Y:S01]  /*0d70*/  LDG.E.U16 R37, desc[UR12][R48.64] ;  /* 0x0000000c30257981 */ /* 0x000562000c1e1500 */
[----:B-1----:R-:W-:Y:S02]  /*0d80*/  IMAD R47, R7, 0x2, R41 ;  /* 0x00000002072f7824 */ /* 0x002fe400078e0229 */
[----:B------:R-:W-:Y:S01]  /*0d90*/  LEA.HI.X.SX32 R51, R39, R0, 0x1, P0 ;  /* 0x0000000027337211 */ /* 0x000fe200000f0eff */
[----:B------:R-:W5:Y:S01]  /*0da0*/  LDG.E.U16 R38, desc[UR12][R42.64] ;  /* 0x0000000c2a267981 */ /* 0x000f62000c1e1500 */
[----:B------:R-:W-:Y:S02]  /*0db0*/  LEA R44, P0, R41, R4, 0x1 ;  /* 0x00000004292c7211 */ /* 0x000fe400078008ff */
[----:B--2---:R-:W-:Y:S01]  /*0dc0*/  LEA R49, R7, R47, 0x1 ;  /* 0x0000002f07317211 */ /* 0x004fe200078e08ff */
[----:B------:R1:W5:Y:S01]  /*0dd0*/  LDG.E.U16 R39, desc[UR12][R50.64] ;  /* 0x0000000c32277981 */ /* 0x000362000c1e1500 */
[----:B------:R-:W-:-:S02]  /*0de0*/  LEA.HI.X.SX32 R45, R41, R0, 0x1, P0 ;  /* 0x00000000292d7211 */ /* 0x000fc400000f0eff */
[-C--:B------:R-:W-:Y:S01]  /*0df0*/  LEA R52, P1, R53, R4.reuse, 0x1 ;  /* 0x0000000435347211 */ /* 0x080fe200078208ff */
[----:B------:R-:W-:Y:S01]  /*0e00*/  IMAD R55, R7, 0x2, R49 ;  /* 0x0000000207377824 */ /* 0x000fe200078e0231 */
[----:B------:R-:W-:Y:S01]  /*0e10*/  LEA R46, P0, R47, R4, 0x1 ;  /* 0x000000042f2e7211 */ /* 0x000fe200078008ff */
[----:B------:R-:W5:Y:S01]  /*0e20*/  LDG.E.U16 R41, desc[UR12][R44.64] ;  /* 0x0000000c2c297981 */ /* 0x000f62000c1e1500 */
[-C--:B------:R-:W-:Y:S01]  /*0e30*/  LEA.HI.X.SX32 R53, R53, R0.reuse, 0x1, P1 ;  /* 0x0000000035357211 */ /* 0x080fe200008f0eff */
[----:B------:R-:W-:Y:S01]  /*0e40*/  IMAD R57, R7, 0x2, R55 ;  /* 0x0000000207397824 */ /* 0x000fe200078e0237 */
[----:B------:R-:W-:Y:S02]  /*0e50*/  LEA.HI.X.SX32 R47, R47, R0, 0x1, P0 ;  /* 0x000000002f2f7211 */ /* 0x000fe400000f0eff */
        /* <DEDUP_REMOVED lines=160> */
[----:B------:R-:W5:Y:S01]  /*1860*/  LDG.E.U16 R82, desc[UR12][R88.64] ;  /* 0x0000000c58527981 */ /* 0x000f62000c1e1500 */
        /* <DEDUP_REMOVED lines=11> */
[----:B------:R-:W-:Y:S01]  /*1920*/  IMAD R101, R7, 0x2, R99 ;  /* 0x0000000207657824 */ /* 0x000fe200078e0263 */
[----:B-1----:R-:W-:-:S03]  /*1930*/  LEA R90, P0, R85, R4, 0x1 ;  /* 0x00000004555a7211 */ /* 0x002fc600078008ff */
[----:B------:R1:W5:Y:S01]  /*1940*/  LDG.E.U16 R84, desc[UR12][R94.64] ;  /* 0x0000000c5e547981 */ /* 0x000362000c1e1500 */
[----:B------:R-:W-:Y:S02]  /*1950*/  LEA.HI.X.SX32 R91, R85, R0, 0x1, P0 ;  /* 0x00000000555b7211 */ /* 0x000fe400000f0eff */
[----:B------:R-:W-:Y:S01]  /*1960*/  LEA R88, P0, R87, R4, 0x1 ;  /* 0x0000000457587211 */ /* 0x000fe200078008ff */
[----:B------:R2:W5:Y:S01]  /*1970*/  LDG.E.U16 R85, desc[UR12][R96.64] ;  /* 0x0000000c60557981 */ /* 0x000562000c1e1500 */
[----:B-1----:R-:W-:Y:S02]  /*1980*/  IMAD R95, R7, 0x2, R101 ;  /* 0x00000002075f7824 */ /* 0x002fe400078e0265 */
[----:B------:R-:W-:Y:S01]  /*1990*/  LEA.HI.X.SX32 R89, R87, R0, 0x1, P0 ;  /* 0x0000000057597211 */ /* 0x000fe200000f0eff */
[----:B------:R1:W5:Y:S01]  /*19a0*/  LDG.E.U16 R86, desc[UR12][R90.64] ;  /* 0x0000000c5a567981 */ /* 0x000362000c1e1500 */
        /* <DEDUP_REMOVED lines=11> */
[-C--:B-1----:R-:W-:Y:S01]  /*1a60*/  LEA R90, P0, R97, R4.reuse, 0x1 ;  /* 0x00000004615a7211 */ /* 0x082fe200078008ff */
[----:B------:R-:W5:Y:S01]  /*1a70*/  LDG.E.U16 R104, desc[UR12][R94.64] ;  /* 0x0000000c5e687981 */ /* 0x000f62000c1e1500 */
[----:B------:R-:W-:-:S02]  /*1a80*/  LEA R96, P1, R101, R4, 0x1 ;  /* 0x0000000465607211 */ /* 0x000fc400078208ff */
[----:B------:R-:W-:Y:S01]  /*1a90*/  LEA.HI.X.SX32 R91, R97, R0, 0x1, P0 ;  /* 0x00000000615b7211 */ /* 0x000fe200000f0eff */
[----:B------:R1:W5:Y:S01]  /*1aa0*/  LDG.E.U16 R102, desc[UR12][R98.64] ;  /* 0x0000000c62667981 */ /* 0x000362000c1e1500 */
[----:B--2---:R-:W-:Y:S02]  /*1ab0*/  LEA R88, P0, R107, R4, 0x1 ;  /* 0x000000046b587211 */ /* 0x004fe400078008ff */
[-C--:B------:R-:W-:Y:S01]  /*1ac0*/  LEA.HI.X.SX32 R97, R101, R0.reuse, 0x1, P1 ;  /* 0x0000000065617211 */ /* 0x080fe200008f0eff */
[----:B------:R2:W5:Y:S01]  /*1ad0*/  LDG.E.U16 R105, desc[UR12][R90.64] ;  /* 0x0000000c5a697981 */ /* 0x000562000c1e1500 */
[----:B------:R-:W-:-:S03]  /*1ae0*/  LEA.HI.X.SX32 R89, R107, R0, 0x1, P0 ;  /* 0x000000006b597211 */ /* 0x000fc600000f0eff */
[----:B------:R3:W5:Y:S01]  /*1af0*/  LDG.E.U16 R106, desc[UR12][R96.64] ;  /* 0x0000000c606a7981 */ /* 0x000762000c1e1500 */
[----:B-1----:R-:W-:-:S03]  /*1b00*/  LEA R99, R7, R107, 0x1 ;  /* 0x0000006b07637211 */ /* 0x002fc600078e08ff */
[----:B------:R1:W5:Y:S01]  /*1b10*/  LDG.E.U16 R107, desc[UR12][R88.64] ;  /* 0x0000000c586b7981 */ /* 0x000362000c1e1500 */
[----:B------:R-:W-:Y:S01]  /*1b20*/  LEA R92, P0, R99, R4, 0x1 ;  /* 0x00000004635c7211 */ /* 0x000fe200078008ff */
[----:B------:R-:W-:-:S03]  /*1b30*/  IMAD R101, R7, 0x2, R99 ;  /* 0x0000000207657824 */ /* 0x000fc600078e0263 */
[----:B------:R-:W-:Y:S01]  /*1b40*/  LEA.HI.X.SX32 R93, R99, R0, 0x1, P0 ;  /* 0x00000000635d7211 */ /* 0x000fe200000f0eff */
[----:B------:R-:W-:Y:S01]  /*1b50*/  IMAD R99, R7, 0x2, R101 ;  /* 0x0000000207637824 */ /* 0x000fe200078e0265 */
[----:B------:R-:W-:-:S03]  /*1b60*/  LEA R94, P0, R101, R4, 0x1 ;  /* 0x00000004655e7211 */ /* 0x000fc600078008ff */
[----:B------:R4:W5:Y:S01]  /*1b70*/  LDG.E.U16 R109, desc[UR12][R92.64] ;  /* 0x0000000c5c6d7981 */ /* 0x000962000c1e1500 */
[----:B------:R-:W-:Y:S02]  /*1b80*/  LEA R113, R7, R99, 0x1 ;  /* 0x0000006307717211 */ /* 0x000fe400078e08ff */
[----:B------:R-:W-:Y:S02]  /*1b90*/  LEA.HI.X.SX32 R95, R101, R0, 0x1, P0 ;  /* 0x00000000655f7211 */ /* 0x000fe400000f0eff */
[-C--:B--2---:R-:W-:Y:S01]  /*1ba0*/  LEA R90, P0, R113, R4.reuse, 0x1 ;  /* 0x00000004715a7211 */ /* 0x084fe200078008ff */
[----:B---3--:R-:W-:Y:S01]  /*1bb0*/  IMAD R97, R7, 0x2, R113 ;  /* 0x0000000207617824 */ /* 0x008fe200078e0271 */
[----:B------:R-:W-:Y:S01]  /*1bc0*/  LEA R98, P1, R99, R4, 0x1 ;  /* 0x0000000463627211 */ /* 0x000fe200078208ff */
[----:B------:R2:W5:Y:S01]  /*1bd0*/  LDG.E.U16 R110, desc[UR12][R94.64] ;  /* 0x0000000c5e6e7981 */ /* 0x000562000c1e1500 */
[----:B------:R-:W-:Y:S01]  /*1be0*/  LEA.HI.X.SX32 R91, R113, R0, 0x1, P0 ;  /* 0x00000000715b7211 */ /* 0x000fe200000f0eff */
[----:B------:R-:W-:Y:S01]  /*1bf0*/  IMAD R101, R7, 0x2, R97 ;  /* 0x0000000207657824 */ /* 0x000fe200078e0261 */
[----:B-1----:R-:W-:-:S02]  /*1c00*/  LEA R88, P0, R97, R4, 0x1 ;  /* 0x0000000461587211 */ /* 0x002fc400078008ff */
[-C--:B------:R-:W-:Y:S01]  /*1c10*/  LEA.HI.X.SX32 R99, R99, R0.reuse, 0x1, P1 ;  /* 0x0000000063637211 */ /* 0x080fe200008f0eff */
[----:B------:R-:W5:Y:S01]  /*1c20*/  LDG.E.U16 R117, desc[UR12][R90.64] ;  /* 0x0000000c5a757981 */ /* 0x000f62000c1e1500 */
[----:B------:R-:W-:Y:S02]  /*1c30*/  LEA.HI.X.SX32 R89, R97, R0, 0x1, P0 ;  /* 0x0000000061597211 */ /* 0x000fe400000f0eff */
[----:B------:R-:W-:Y:S01]  /*1c40*/  LEA R97, R7, R101, 0x1 ;  /* 0x0000006507617211 */ /* 0x000fe200078e08ff */
[----:B------:R1:W5:Y:S01]  /*1c50*/  LDG.E.U16 R108, desc[UR12][R98.64] ;  /* 0x0000000c626c7981 */ /* 0x000362000c1e1500 */
[----:B----4-:R-:W-:-:S03]  /*1c60*/  LEA R92, P0, R101, R4, 0x1 ;  /* 0x00000004655c7211 */ /* 0x010fc600078008ff */
[----:B------:R-:W-:Y:S01]  /*1c70*/  IMAD R113, R7, 0x2, R97 ;  /* 0x0000000207717824 */ /* 0x000fe200078e0261 */
[----:B------:R-:W-:Y:S01]  /*1c80*/  LEA.HI.X.SX32 R93, R101, R0, 0x1, P0 ;  /* 0x00000000655d7211 */ /* 0x000fe200000f0eff */
[----:B------:R3:W5:Y:S03]  /*1c90*/  LDG.E.U16 R112, desc[UR12][R88.64] ;  /* 0x0000000c58707981 */ /* 0x000766000c1e1500 */
[-C--:B--2---:R-:W-:Y:S01]  /*1ca0*/  LEA R94, P0, R113, R4.reuse, 0x1 ;  /* 0x00000004715e7211 */ /* 0x084fe200078008ff */
[----:B-1----:R-:W-:Y:S01]  /*1cb0*/  IMAD R99, R7, 0x2, R113 ;  /* 0x0000000207637824 */ /* 0x002fe200078e0271 */
[----:B------:R-:W-:Y:S01]  /*1cc0*/  LEA R96, P1, R97, R4, 0x1 ;  /* 0x0000000461607211 */ /* 0x000fe200078208ff */
[----:B------:R1:W5:Y:S01]  /*1cd0*/  LDG.E.U16 R114, desc[UR12][R92.64] ;  /* 0x0000000c5c727981 */ /* 0x000362000c1e1500 */
[----:B------:R-:W-:Y:S02]  /*1ce0*/  LEA.HI.X.SX32 R95, R113, R0, 0x1, P0 ;  /* 0x00000000715f7211 */ /* 0x000fe400000f0eff */
[----:B------:R-:W-:-:S02]  /*1cf0*/  LEA R90, P0, R99, R4, 0x1 ;  /* 0x00000004635a7211 */ /* 0x000fc400078008ff */
[----:B------:R-:W-:Y:S01]  /*1d00*/  LEA R101, R7, R99, 0x1 ;  /* 0x0000006307657211 */ /* 0x000fe200078e08ff */
[----:B------:R-:W5:Y:S01]  /*1d10*/  LDG.E.U16 R119, desc[UR12][R94.64] ;  /* 0x0000000c5e777981 */ /* 0x000f62000c1e1500 */
[----:B------:R-:W-:-:S03]  /*1d20*/  LEA.HI.X.SX32 R91, R99, R0, 0x1, P0 ;  /* 0x00000000635b7211 */ /* 0x000fc600000f0eff */
[----:B------:R-:W-:Y:S01]  /*1d30*/  IMAD R99, R7, 0x2, R101 ;  /* 0x0000000207637824 */ /* 0x000fe200078e0265 */
[----:B------:R-:W-:Y:S01]  /*1d40*/  LEA.HI.X.SX32 R97, R97, R0, 0x1, P1 ;  /* 0x0000000061617211 */ /* 0x000fe200008f0eff */
[----:B------:R-:W5:Y:S01]  /*1d50*/  LDG.E.U16 R118, desc[UR12][R90.64] ;  /* 0x0000000c5a767981 */ /* 0x000f62000c1e1500 */
[----:B---3--:R-:W-:Y:S01]  /*1d60*/  LEA R88, P0, R101, R4, 0x1 ;  /* 0x0000000465587211 */ /* 0x008fe200078008ff */
[----:B------:R-:W-:Y:S02]  /*1d70*/  IMAD R113, R7, 0x2, R99 ;  /* 0x0000000207717824 */ /* 0x000fe400078e0263 */
[----:B------:R2:W5:Y:S01]  /*1d80*/  LDG.E.U16 R116, desc[UR12][R96.64] ;  /* 0x0000000c60747981 */ /* 0x000562000c1e1500 */
[----:B------:R-:W-:Y:S02]  /*1d90*/  LEA.HI.X.SX32 R89, R101, R0, 0x1, P0 ;  /* 0x0000000065597211 */ /* 0x000fe400000f0eff */
[-C--:B-1----:R-:W-:Y:S02]  /*1da0*/  LEA R92, P0, R113, R4.reuse, 0x1 ;  /* 0x00000004715c7211 */ /* 0x082fe400078008ff */
[----:B------:R-:W-:Y:S01]  /*1db0*/  LEA R98, P1, R99, R4, 0x1 ;  /* 0x0000000463627211 */ /* 0x000fe200078208ff */
[----:B------:R1:W5:Y:S01]  /*1dc0*/  LDG.E.U16 R120, desc[UR12][R88.64] ;  /* 0x0000000c58787981 */ /* 0x000362000c1e1500 */
[----:B------:R-:W-:-:S02]  /*1dd0*/  LEA.HI.X.SX32 R93, R113, R0, 0x1, P0 ;  /* 0x00000000715d7211 */ /* 0x000fc400000f0eff */
[----:B--2---:R-:W-:Y:S02]  /*1de0*/  LEA R97, R7, R113, 0x1 ;  /* 0x0000007107617211 */ /* 0x004fe400078e08ff */
[----:B------:R-:W-:Y:S01]  /*1df0*/  LEA.HI.X.SX32 R99, R99, R0, 0x1, P1 ;  /* 0x0000000063637211 */ /* 0x000fe200008f0eff */
[----:B------:R-:W5:Y:S01]  /*1e00*/  LDG.E.U16 R123, desc[UR12][R92.64] ;  /* 0x0000000c5c7b7981 */ /* 0x000f62000c1e1500 */
[----:B------:R-:W-:Y:S01]  /*1e10*/  LEA R94, P0, R97, R4, 0x1 ;  /* 0x00000004615e7211 */ /* 0x000fe200078008ff */
[----:B------:R-:W-:Y:S02]  /*1e20*/  IMAD R101, R7, 0x2, R97 ;  /* 0x0000000207657824 */ /* 0x000fe400078e0261 */
[----:B------:R2:W5:Y:S01]  /*1e30*/  LDG.E.U16 R121, desc[UR12][R98.64] ;  /* 0x0000000c62797981 */ /* 0x000562000c1e1500 */
[----:B------:R-:W-:Y:S01]  /*1e40*/  LEA.HI.X.SX32 R95, R97, R0, 0x1, P0 ;  /* 0x00000000615f7211 */ /* 0x000fe200000f0eff */
[----:B------:R-:W-:Y:S01]  /*1e50*/  IMAD R97, R7, 0x2, R101 ;  /* 0x0000000207617824 */ /* 0x000fe200078e0265 */
[----:B------:R-:W-:-:S03]  /*1e60*/  LEA R90, P0, R101, R4, 0x1 ;  /* 0x00000004655a7211 */ /* 0x000fc600078008ff */
[----:B------:R3:W5:Y:S01]  /*1e70*/  LDG.E.U16 R122, desc[UR12][R94.64] ;  /* 0x0000000c5e7a7981 */ /* 0x000762000c1e1500 */
[----:B------:R-:W-:Y:S02]  /*1e80*/  LEA R113, R7, R97, 0x1 ;  /* 0x0000006107717211 */ /* 0x000fe400078e08ff */
[----:B------:R-:W-:Y:S02]  /*1e90*/  LEA.HI.X.SX32 R91, R101, R0, 0x1, P0 ;  /* 0x00000000655b7211 */ /* 0x000fe400000f0eff */
[-C--:B-1----:R-:W-:Y:S01]  /*1ea0*/  LEA R88, P0, R113, R4.reuse, 0x1 ;  /* 0x0000000471587211 */ /* 0x082fe200078008ff */
[----:B--2---:R-:W-:Y:S01]  /*1eb0*/  IMAD R99, R7, 0x2, R113 ;  /* 0x0000000207637824 */ /* 0x004fe200078e0271 */
[----:B------:R-:W-:Y:S01]  /*1ec0*/  LEA R96, P1, R97, R4, 0x1 ;  /* 0x0000000461607211 */ /* 0x000fe200078208ff */
[----:B------:R-:W5:Y:S01]  /*1ed0*/  LDG.E.U16 R124, desc[UR12][R90.64] ;  /* 0x0000000c5a7c7981 */ /* 0x000f62000c1e1500 */
[----:B------:R-:W-:Y:S01]  /*1ee0*/  LEA.HI.X.SX32 R89, R113, R0, 0x1, P0 ;  /* 0x0000000071597211 */ /* 0x000fe200000f0eff */
[----:B------:R-:W-:Y:S01]  /*1ef0*/  IMAD R101, R7, 0x2, R99 ;  /* 0x0000000207657824 */ /* 0x000fe200078e0263 */
[----:B------:R-:W-:-:S02]  /*1f00*/  LEA R92, P0, R99, R4, 0x1 ;  /* 0x00000004635c7211 */ /* 0x000fc400078008ff */
[-C--:B------:R-:W-:Y:S01]  /*1f10*/  LEA.HI.X.SX32 R97, R97, R0.reuse, 0x1, P1 ;  /* 0x0000000061617211 */ /* 0x080fe200008f0eff */
[----:B------:R-:W5:Y:S01]  /*1f20*/  LDG.E.U16 R127, desc[UR12][R88.64] ;  /* 0x0000000c587f7981 */ /* 0x000f62000c1e1500 */
[----:B------:R-:W-:Y:S02]  /*1f30*/  LEA.HI.X.SX32 R93, R99, R0, 0x1, P0 ;  /* 0x00000000635d7211 */ /* 0x000fe400000f0eff */
[----:B------:R-:W-:Y:S01]  /*1f40*/  LEA R99, R7, R101, 0x1 ;  /* 0x0000006507637211 */ /* 0x000fe200078e08ff */
[----:B------:R1:W5:Y:S01]  /*1f50*/  LDG.E.U16 R125, desc[UR12][R96.64] ;  /* 0x0000000c607d7981 */ /* 0x000362000c1e1500 */
[----:B---3--:R-:W-:-:S03]  /*1f60*/  LEA R94, P0, R101, R4, 0x1 ;  /* 0x00000004655e7211 */ /* 0x008fc600078008ff */
[----:B------:R-:W-:Y:S01]  /*1f70*/  IMAD R113, R7, 0x2, R99 ;  /* 0x0000000207717824 */ /* 0x000fe200078e0263 */
[----:B------:R-:W-:Y:S01]  /*1f80*/  LEA.HI.X.SX32 R95, R101, R0, 0x1, P0 ;  /* 0x00000000655f7211 */ /* 0x000fe200000f0eff */
[----:B------:R2:W5:Y:S02]  /*1f90*/  LDG.E.U16 R126, desc[UR12][R92.64] ;  /* 0x0000000c5c7e7981 */ /* 0x000564000c1e1500 */
[----:B-1----:R-:W-:Y:S01]  /*1fa0*/  IMAD R97, R7, 0x2, R113 ;  /* 0x0000000207617824 */ /* 0x002fe200078e0271 */
[----:B------:R-:W-:Y:S01]  /*1fb0*/  LEA R90, P0, R113, R4, 0x1 ;  /* 0x00000004715a7211 */ /* 0x000fe200078008ff */
[----:B------:R1:W5:Y:S03]  /*1fc0*/  LDG.E.U16 R128, desc[UR12][R94.64] ;  /* 0x0000000c5e807981 */ /* 0x000366000c1e1500 */
[----:B------:R-:W-:Y:S02]  /*1fd0*/  LEA R89, R7, R97, 0x1 ;  /* 0x0000006107597211 */ /* 0x000fe400078e08ff */
[----:B------:R-:W-:-:S02]  /*1fe0*/  LEA.HI.X.SX32 R91, R113, R0, 0x1, P0 ;  /* 0x00000000715b7211 */ /* 0x000fc400000f0eff */
[-C--:B------:R-:W-:Y:S01]  /*1ff0*/  LEA R96, P0, R97, R4.reuse, 0x1 ;  /* 0x0000000461607211 */ /* 0x080fe200078008ff */
[----:B------:R-:W-:Y:S01]  /*2000*/  IMAD R113, R7, 0x2, R89 ;  /* 0x0000000207717824 */ /* 0x000fe200078e0259 */
[----:B------:R-:W-:Y:S01]  /*2010*/  LEA R98, P1, R99, R4, 0x1 ;  /* 0x0000000463627211 */ /* 0x000fe200078208ff */
[----:B------:R-:W5:Y:S01]  /*2020*/  LDG.E.U16 R131, desc[UR12][R90.64] ;  /* 0x0000000c5a837981 */ /* 0x000f62000c1e1500 */
[-C--:B------:R-:W-:Y:S01]  /*2030*/  LEA.HI.X.SX32 R97, R97, R0.reuse, 0x1, P0 ;  /* 0x0000000061617211 */ /* 0x080fe200000f0eff */
[----:B--2---:R-:W-:Y:S01]  /*2040*/  IMAD R93, R7, 0x2, R113 ;  /* 0x00000002075d7824 */ /* 0x004fe200078e0271 */
[----:B------:R-:W-:Y:S02]  /*2050*/  LEA.HI.X.SX32 R99, R99, R0, 0x1, P1 ;  /* 0x0000000063637211 */ /* 0x000fe400008f0eff */
[C---:B------:R-:W-:Y:S01]  /*2060*/  LEA R100, P0, R89.reuse, R4, 0x1 ;  /* 0x0000000459647211 */ /* 0x040fe200078008ff */
[----:B------:R-:W5:Y:S03]  /*2070*/  LDG.E.U16 R130, desc[UR12][R96.64] ;  /* 0x0000000c60827981 */ /* 0x000f66000c1e1500 */
[----:B------:R-:W-:Y:S01]  /*2080*/  LEA.HI.X.SX32 R101, R89, R0, 0x1, P0 ;  /* 0x0000000059657211 */ /* 0x000fe200000f0eff */
[----:B------:R2:W5:Y:S01]  /*2090*/  LDG.E.U16 R129, desc[UR12][R98.64] ;  /* 0x0000000c62817981 */ /* 0x000562000c1e1500 */
[----:B-1----:R-:W-:-:S02]  /*20a0*/  LEA R94, P0, R93, R4, 0x1 ;  /* 0x000000045d5e7211 */ /* 0x002fc400078008ff */
[----:B------:R-:W-:Y:S01]  /*20b0*/  LEA R88, P1, R113, R4, 0x1 ;  /* 0x0000000471587211 */ /* 0x000fe200078208ff */
[----:B------:R-:W5:Y:S01]  /*20c0*/  LDG.E.U16 R133, desc[UR12][R100.64] ;  /* 0x0000000c64857981 */ /* 0x000f62000c1e1500 */
[----:B------:R-:W-:Y:S02]  /*20d0*/  LEA.HI.X.SX32 R95, R93, R0, 0x1, P0 ;  /* 0x000000005d5f7211 */ /* 0x000fe400000f0eff */
[----:B--2---:R-:W-:-:S03]  /*20e0*/  LEA R99, R7, R93, 0x1 ;  /* 0x0000005d07637211 */ /* 0x004fc600078e08ff */
[----:B------:R-:W5:Y:S01]  /*20f0*/  LDG.E.U16 R137, desc[UR12][R94.64] ;  /* 0x0000000c5e897981 */ /* 0x000f62000c1e1500 */
[----:B------:R-:W-:Y:S01]  /*2100*/  LEA R92, P0, R99, R4, 0x1 ;  /* 0x00000004635c7211 */ /* 0x000fe200078008ff */
[----:B------:R-:W-:-:S03]  /*2110*/  IMAD R91, R7, 0x2, R99 ;  /* 0x00000002075b7824 */ /* 0x000fc600078e0263 */
[-C--:B------:R-:W-:Y:S01]  /*2120*/  LEA.HI.X.SX32 R93, R99, R0.reuse, 0x1, P0 ;  /* 0x00000000635d7211 */ /* 0x080fe200000f0eff */
[----:B------:R-:W-:Y:S01]  /*2130*/  IMAD R99, R7, 0x2, R91 ;  /* 0x0000000207637824 */ /* 0x000fe200078e025b */
[----:B------:R-:W-:Y:S02]  /*2140*/  LEA.HI.X.SX32 R89, R113, R0, 0x1, P1 ;  /* 0x0000000071597211 */ /* 0x000fe400008f0eff */
[----:B------:R-:W-:Y:S01]  /*2150*/  LEA R96, P0, R91, R4, 0x1 ;  /* 0x000000045b607211 */ /* 0x000fe200078008ff */
[----:B------:R-:W5:Y:S01]  /*2160*/  LDG.E.U16 R136, desc[UR12][R92.64] ;  /* 0x0000000c5c887981 */ /* 0x000f62000c1e1500 */
[----:B------:R-:W-:-:S03]  /*2170*/  LEA R113, R7, R99, 0x1 ;  /* 0x0000006307717211 */ /* 0x000fc600078e08ff */
[----:B------:R1:W5:Y:S01]  /*2180*/  LDG.E.U16 R135, desc[UR12][R88.64] ;  /* 0x0000000c58877981 */ /* 0x000362000c1e1500 */
[----:B------:R-:W-:Y:S02]  /*2190*/  LEA R90, P1, R99, R4, 0x1 ;  /* 0x00000004635a7211 */ /* 0x000fe400078208ff */
[----:B------:R-:W-:Y:S02]  /*21a0*/  LEA.HI.X.SX32 R97, R91, R0, 0x1, P0 ;  /* 0x000000005b617211 */ /* 0x000fe400000f0eff */
[----:B------:R-:W-:Y:S01]  /*21b0*/  LEA R98, P0, R113, R4, 0x1 ;  /* 0x0000000471627211 */ /* 0x000fe200078008ff */
[----:B-1----:R-:W-:Y:S01]  /*21c0*/  IMAD R89, R7, 0x2, R113 ;  /* 0x0000000207597824 */ /* 0x002fe200078e0271 */
[-C--:B------:R-:W-:Y:S01]  /*21d0*/  LEA.HI.X.SX32 R91, R99, R0.reuse, 0x1, P1 ;  /* 0x00000000635b7211 */ /* 0x080fe200008f0eff */
[----:B------:R-:W5:Y:S02]  /*21e0*/  LDG.E.U16 R138, desc[UR12][R96.64] ;  /* 0x0000000c608a7981 */ /* 0x000f64000c1e1500 */
[----:B------:R-:W-:Y:S01]  /*21f0*/  IMAD R95, R7, 0x2, R89 ;  /* 0x00000002075f7824 */ /* 0x000fe200078e0259 */
[----:B------:R-:W-:Y:S01]  /*2200*/  LEA.HI.X.SX32 R99, R113, R0, 0x1, P0 ;  /* 0x0000000071637211 */ /* 0x000fe200000f0eff */
[----:B------:R1:W5:Y:S01]  /*2210*/  LDG.E.U16 R142, desc[UR12][R90.64] ;  /* 0x0000000c5a8e7981 */ /* 0x000362000c1e1500 */
[----:B------:R-:W-:-:S02]  /*2220*/  LEA R88, P0, R89, R4, 0x1 ;  /* 0x0000000459587211 */ /* 0x000fc400078008ff */
[----:B------:R-:W-:Y:S01]  /*2230*/  LEA R113, R7, R95, 0x1 ;  /* 0x0000005f07717211 */ /* 0x000fe200078e08ff */
[----:B------:R2:W5:Y:S01]  /*2240*/  LDG.E.U16 R139, desc[UR12][R98.64] ;  /* 0x0000000c628b7981 */ /* 0x000562000c1e1500 */
[----:B------:R-:W-:Y:S02]  /*2250*/  LEA.HI.X.SX32 R89, R89, R0, 0x1, P0 ;  /* 0x0000000059597211 */ /* 0x000fe400000f0eff */
[-C--:B------:R-:W-:Y:S01]  /*2260*/  LEA R100, P0, R95, R4.reuse, 0x1 ;  /* 0x000000045f647211 */ /* 0x080fe200078008ff */
[----:B------:R-:W-:Y:S01]  /*2270*/  IMAD R115, R7, 0x2, R113 ;  /* 0x0000000207737824 */ /* 0x000fe200078e0271 */
[----:B------:R-:W-:Y:S01]  /*2280*/  LEA R92, P1, R113, R4, 0x1 ;  /* 0x00000004715c7211 */ /* 0x000fe200078208ff */
[----:B------:R3:W5:Y:S01]  /*2290*/  LDG.E.U16 R140, desc[UR12][R88.64] ;  /* 0x0000000c588c7981 */ /* 0x000762000c1e1500 */
[----:B------:R-:W-:Y:S01]  /*22a0*/  LEA.HI.X.SX32 R101, R95, R0, 0x1, P0 ;  /* 0x000000005f657211 */ /* 0x000fe200000f0eff */
[----:B-1----:R-:W-:Y:S01]  /*22b0*/  IMAD R91, R7, 0x2, R115 ;  /* 0x00000002075b7824 */ /* 0x002fe200078e0273 */
[----:B------:R-:W-:-:S02]  /*22c0*/  LEA R96, P0, R115, R4, 0x1 ;  /* 0x0000000473607211 */ /* 0x000fc400078008ff */
[-C--:B------:R-:W-:Y:S01]  /*22d0*/  LEA.HI.X.SX32 R93, R113, R0.reuse, 0x1, P1 ;  /* 0x00000000715d7211 */ /* 0x080fe200008f0eff */
[----:B------:R1:W5:Y:S01]  /*22e0*/  LDG.E.U16 R100, desc[UR12][R100.64] ;  /* 0x0000000c64647981 */ /* 0x000362000c1e1500 */
[----:B------:R-:W-:Y:S02]  /*22f0*/  LEA.HI.X.SX32 R97, R115, R0, 0x1, P0 ;  /* 0x0000000073617211 */ /* 0x000fe400000f0eff */
[----:B------:R-:W-:Y:S01]  /*2300*/  LEA R94, P0, R91, R4, 0x1 ;  /* 0x000000045b5e7211 */ /* 0x000fe200078008ff */
[----:B------:R4:W5:Y:S01]  /*2310*/  LDG.E.U16 R143, desc[UR12][R92.64] ;  /* 0x0000000c5c8f7981 */ /* 0x000962000c1e1500 */
[----:B--2---:R-:W-:Y:S02]  /*2320*/  LEA R99, R7, R91, 0x1 ;  /* 0x0000005b07637211 */ /* 0x004fe400078e08ff */
[----:B------:R-:W-:Y:S01]  /*2330*/  LEA.HI.X.SX32 R95, R91, R0, 0x1, P0 ;  /* 0x000000005b5f7211 */ /* 0x000fe200000f0eff */
[----:B------:R2:W5:Y:S02]  /*2340*/  LDG.E.U16 R141, desc[UR12][R96.64] ;  /* 0x0000000c608d7981 */ /* 0x000564000c1e1500 */
[----:B------:R-:W-:Y:S01]  /*2350*/  IMAD R91, R7, 0x2, R99 ;  /* 0x00000002075b7824 */ /* 0x000fe200078e0263 */
[-C--:B------:R-:W-:Y:S01]  /*2360*/  LEA R98, P0, R99, R4.reuse, 0x1 ;  /* 0x0000000463627211 */ /* 0x080fe200078008ff */
[----:B------:R0:W5:Y:S02]  /*2370*/  LDG.E.U16 R144, desc[UR12][R94.64] ;  /* 0x0000000c5e907981 */ /* 0x000164000c1e1500 */
[----:B------:R-:W-:Y:S01]  /*2380*/  IMAD R113, R7, 0x2, R91 ;  /* 0x0000000207717824 */ /* 0x000fe200078e025b */
[----:B---3--:R-:W-:-:S04]  /*2390*/  LEA R88, P1, R91, R4, 0x1 ;  /* 0x000000045b587211 */ /* 0x008fc800078208ff */
[----:B-1----:R-:W-:Y:S02]  /*23a0*/  LEA R101, R7, R113, 0x1 ;  /* 0x0000007107657211 */ /* 0x002fe400078e08ff */
[----:B------:R-:W-:Y:S02]  /*23b0*/  LEA.HI.X.SX32 R99, R99, R0, 0x1, P0 ;  /* 0x0000000063637211 */ /* 0x000fe400000f0eff */
[----:B------:R-:W-:Y:S01]  /*23c0*/  LEA R90, P0, R113, R4, 0x1 ;  /* 0x00000004715a7211 */ /* 0x000fe200078008ff */
[----:B------:R-:W-:Y:S01]  /*23d0*/  IMAD R115, R7, 0x2, R101 ;  /* 0x0000000207737824 */ /* 0x000fe200078e0265 */
[-C--:B------:R-:W-:Y:S01]  /*23e0*/  LEA.HI.X.SX32 R89, R91, R0.reuse, 0x1, P1 ;  /* 0x000000005b597211 */ /* 0x080fe200008f0eff */
[----:B------:R1:W5:Y:S01]  /*23f0*/  LDG.E.U16 R98, desc[UR12][R98.64] ;  /* 0x0000000c62627981 */ /* 0x000362000c1e1500 */
[----:B------:R-:W-:Y:S01]  /*2400*/  LEA.HI.X.SX32 R91, R113, R0, 0x1, P0 ;  /* 0x00000000715b7211 */ /* 0x000fe200000f0eff */
[----:B------:R-:W-:Y:S01]  /*2410*/  IMAD R7, R7, 0x2, R115 ;  /* 0x0000000207077824 */ /* 0x000fe200078e0273 */
[-C--:B----4-:R-:W-:Y:S01]  /*2420*/  LEA R92, P0, R101, R4.reuse, 0x1 ;  /* 0x00000004655c7211 */ /* 0x090fe200078008ff */
[----:B------:R1:W5:Y:S01]  /*2430*/  LDG.E.U16 R88, desc[UR12][R88.64] ;  /* 0x0000000c58587981 */ /* 0x000362000c1e1500 */
[----:B--2---:R-:W-:-:S02]  /*2440*/  LEA R96, P1, R115, R4, 0x1 ;  /* 0x0000000473607211 */ /* 0x004fc400078208ff */
[----:B------:R-:W-:Y:S01]  /*2450*/  LEA.HI.X.SX32 R93, R101, R0, 0x1, P0 ;  /* 0x00000000655d7211 */ /* 0x000fe200000f0eff */
[----:B------:R1:W5:Y:S01]  /*2460*/  LDG.E.U16 R91, desc[UR12][R90.64] ;  /* 0x0000000c5a5b7981 */ /* 0x000362000c1e1500 */
[----:B0-----:R-:W-:Y:S02]  /*2470*/  LEA R94, P0, R7, R4, 0x1 ;  /* 0x00000004075e7211 */ /* 0x001fe400078008ff */
[-C--:B------:R-:W-:Y:S01]  /*2480*/  LEA.HI.X.SX32 R97, R115, R0.reuse, 0x1, P1 ;  /* 0x0000000073617211 */ /* 0x080fe200008f0eff */
[----:B------:R1:W5:Y:S01]  /*2490*/  LDG.E.U16 R92, desc[UR12][R92.64] ;  /* 0x0000000c5c5c7981 */ /* 0x000362000c1e1500 */
[----:B------:R-:W-:-:S03]  /*24a0*/  LEA.HI.X.SX32 R95, R7, R0, 0x1, P0 ;  /* 0x00000000075f7211 */ /* 0x000fc600000f0eff */
[----:B------:R1:W5:Y:S04]  /*24b0*/  LDG.E.U16 R96, desc[UR12][R96.64] ;  /* 0x0000000c60607981 */ /* 0x000368000c1e1500 */
[----:B------:R1:W5:Y:S01]  /*24c0*/  LDG.E.U16 R94, desc[UR12][R94.64] ;  /* 0x0000000c5e5e7981 */ /* 0x000362000c1e1500 */
[--C-:B------:R-:W-:Y:S02]  /*24d0*/  SHF.R.U32.HI R0, RZ, 0x5, R146.reuse ;  /* 0x00000005ff007819 */ /* 0x100fe40000011692 */
[----:B------:R-:W-:Y:S02]  /*24e0*/  R2UR UR5, R111 ;  /* 0x000000006f0572ca */ /* 0x000fe400000e0000 */
[----:B------:R-:W-:Y:S02]  /*24f0*/  R2UR UR10, R0 ;  /* 0x00000000000a72ca */ /* 0x000fe400000e0000 */
[----:B------:R-:W-:-:S02]  /*2500*/  SHF.R.S32.HI R7, RZ, 0x6, R146 ;  /* 0x00000006ff077819 */ /* 0x000fc40000011492 */
[----:B------:R-:W-:Y:S02]  /*2510*/  LOP3.LUT R134, R146, 0x3f, RZ, 0xc0, !PT ;  /* 0x0000003f92867812 */ /* 0x000fe400078ec0ff */
[----:B------:R-:W-:Y:S02]  /*2520*/  SGXT R7, R7, 0x1 ;  /* 0x000000010707781a */ /* 0x000fe40000000200 */
[----:B------:R-:W-:-:S04]  /*2530*/  SHF.L.U32 R134, R134, 0x1, RZ ;  /* 0x0000000186867819 */ /* 0x000fc800000006ff */
[----:B------:R-:W-:Y:S01]  /*2540*/  LOP3.LUT R132, R134, 0x90, R7, 0x78, !PT ;  /* 0x0000009086847812 */ /* 0x000fe200078e7807 */
[----:B-1----:R-:W-:Y:S06]  /*2550*/  BRA.U UP0, `(.L_x_5) ;  /* 0x0000000100187547 */ /* 0x002fec000b800000 */
[----:B------:R-:W-:Y:S01]  /*2560*/  ELECT P0, URZ, PT ;  /* 0x0000000000ff782f */ /* 0x000fe20003800000 */
[----:B------:R-:W-:Y:S01]  /*2570*/  IMAD.MOV.U32 R0, RZ, RZ, 0x1 ;  /* 0x00000001ff007424 */ /* 0x000fe200078e00ff */
[----:B------:R-:W-:Y:S01]  /*2580*/  UMOV UR6, 0x40 ;  /* 0x0000004000067882 */ /* 0x000fe20000000000 */
[----:B------:R-:W-:Y:S01]  /*2590*/  UVIRTCOUNT.DEALLOC.SMPOOL 0x80 ;  /* 0x000000800000784c */ /* 0x000fe20000000000 */
[----:B------:R-:W-:-:S09]  /*25a0*/  ULEA UR6, UR8, UR6, 0x18 ;  /* 0x0000000608067291 */ /* 0x000fd2000f8ec0ff */
[----:B------:R0:W-:Y:S03]  /*25b0*/  @P0 STS.U8 [UR6], R0 ;  /* 0x00000000ff000988 */ /* 0x0001e60008000006 */
.L_x_5:
[----:B------:R-:W1:Y:S01]  /*25c0*/  LDCU UR6, c[0x0][0x3c8] ;  /* 0x00007900ff0677ac */ /* 0x000e620008000800 */
[----:B-----5:R2:W-:Y:S01]  /*25d0*/  STS.U16 [R132+UR4], R5 ;  /* 0x0000000584007988 */ /* 0x0205e20008000404 */
[----:B0-----:R-:W-:Y:S01]  /*25e0*/  LOP3.LUT R0, R132, 0x40, RZ, 0x3c, !PT ;  /* 0x0000004084007812 */ /* 0x001fe200078e3cff */
[----:B------:R-:W0:Y:S01]  /*25f0*/  LDC.64 R218, c[0x0][0x3c0] ;  /* 0x0000f000ffda7b82 */ /* 0x000e220000000a00 */
[----:B------:R-:W-:Y:S01]  /*2600*/  LOP3.LUT P6, RZ, R146, 0x7f, RZ, 0xc0, !PT ;  /* 0x0000007f92ff7812 */ /* 0x000fe200078cc0ff */
[----:B------:R3:W-:Y:S01]  /*2610*/  STS.U16 [R132+UR4+0x400], R9 ;  /* 0x0004000984007988 */ /* 0x0007e20008000404 */
[----:B------:R-:W-:Y:S01]  /*2620*/  UMOV UR8, 0x1 ;  /* 0x0000000100087882 */ /* 0x000fe20000000000 */
[----:B------:R-:W-:Y:S01]  /*2630*/  IADD3 R242, PT, PT, R3, 0x40, RZ ;  /* 0x0000004003f27810 */ /* 0x000fe20007ffe0ff */
[----:B------:R-:W4:Y:S01]  /*2640*/  LDCU UR9, c[0x0][0x3d4] ;  /* 0x00007a80ff0977ac */ /* 0x000f220008000800 */
[----:B------:R1:W-:Y:S01]  /*2650*/  STS.U16 [R132+UR4+0x800], R13 ;  /* 0x0008000d84007988 */ /* 0x0003e20008000404 */
[----:B--2---:R-:W-:Y:S01]  /*2660*/  LOP3.LUT R5, R132, 0x20, RZ, 0x3c, !PT ;  /* 0x0000002084057812 */ /* 0x004fe200078e3cff */
[----:B------:R-:W2:Y:S02]  /*2670*/  S2UR UR7, SR_CTAID.Y ;  /* 0x00000000000779c3 */ /* 0x000ea40000002600 */
[----:B------:R4:W-:Y:S01]  /*2680*/  STS.U16 [R132+UR4+0xc00], R17 ;  /* 0x000c001184007988 */ /* 0x0009e20008000404 */
[----:B------:R-:W0:Y:S03]  /*2690*/  LDCU UR11, c[0x0][0x3d8] ;  /* 0x00007b00ff0b77ac */ /* 0x000e260008000800 */
[----:B------:R-:W-:Y:S01]  /*26a0*/  STS.U16 [R132+UR4+0x1000], R21 ;  /* 0x0010001584007988 */ /* 0x000fe20008000404 */
[----:B------:R-:W-:Y:S01]  /*26b0*/  VOTEU.ALL UP1, P6 ;  /* 0x0000000000ff7886 */ /* 0x000fe20003020000 */
[----:B------:R-:W-:Y:S01]  /*26c0*/  VOTEU.ALL UP2, P6 ;  /* 0x0000000000ff7886 */ /* 0x000fe20003040000 */
[----:B---3--:R-:W3:Y:S01]  /*26d0*/  LDC R9, c[0x0][0x3c8] ;  /* 0x0000f200ff097b82 */ /* 0x008ee20000000800 */
[----:B------:R0:W-:Y:S01]  /*26e0*/  STS.U16 [R132+UR4+0x1400], R25 ;  /* 0x0014001984007988 */ /* 0x0001e20008000404 */
[----:B-1----:R-:W-:Y:S01]  /*26f0*/  PRMT R13, RZ, 0x7610, R13 ;  /* 0x00007610ff0d7816 */ /* 0x002fe2000000000d */
[----:B------:R-:W1:Y:S01]  /*2700*/  LDCU UR17, c[0x0][0x3d8] ;  /* 0x00007b00ff1177ac */ /* 0x000e620008000800 */
[----:B------:R-:W-:-:S04]  /*2710*/  @!UP1 UIADD3 UR14, UPT, UPT, -UR8, 0x100000, URZ ;  /* 0x00100000080e9890 */ /* 0x000fc8000fffe1ff */
[----:B------:R-:W-:Y:S02]  /*2720*/  @!UP1 USHF.L.U32 UR15, UR14, 0xb, URZ ;  /* 0x0000000b0e0f9899 */ /* 0x000fe400080006ff */
[----:B------:R-:W-:Y:S01]  /*2730*/  @!UP1 USHF.L.U32 UR14, UR14, 0x1, URZ ;  /* 0x000000010e0e9899 */ /* 0x000fe200080006ff */
[----:B------:R0:W-:Y:S01]  /*2740*/  STS.U16 [R132+UR4+0x1800], R29 ;  /* 0x0018001d84007988 */ /* 0x0001e20008000404 */
[----:B----4-:R-:W-:Y:S01]  /*2750*/  PRMT R17, RZ, 0x7610, R17 ;  /* 0x00007610ff117816 */ /* 0x010fe20000000011 */
[----:B------:R-:W4:Y:S01]  /*2760*/  LDCU UR16, c[0x0][0x3d8] ;  /* 0x00007b00ff1077ac */ /* 0x000f220008000800 */
[----:B------:R-:W1:Y:S01]  /*2770*/  LDC R251, c[0x0][0x3c4] ;  /* 0x0000f100fffb7b82 */ /* 0x000e620000000800 */
[----:B------:R0:W-:Y:S02]  /*2780*/  STS.U16 [R132+UR4+0x1c00], R33 ;  /* 0x001c002184007988 */ /* 0x0001e40008000404 */
[----:B0-----:R-:W-:Y:S02]  /*2790*/  SHF.L.U32 R219, R219, 0x1, RZ ;  /* 0x00000001dbdb7819 */ /* 0x001fe400000006ff */
[----:B------:R-:W-:Y:S01]  /*27a0*/  PRMT R25, RZ, 0x7610, R25 ;  /* 0x00007610ff197816 */ /* 0x000fe20000000019 */
[----:B------:R0:W-:Y:S01]  /*27b0*/  STS.U16 [R132+UR4+0x2000], R37 ;  /* 0x0020002584007988 */ /* 0x0001e20008000404 */
[----:B------:R-:W-:Y:S01]  /*27c0*/  PRMT R21, RZ, 0x7610, R21 ;  /* 0x00007610ff157816 */ /* 0x000fe20000000015 */
[----:B------:R-:W2:Y:S02]  /*27d0*/  LDC R247, c[0x0][0x3c4] ;  /* 0x0000f100fff77b82 */ /* 0x000ea40000000800 */
[----:B------:R-:W-:Y:S01]  /*27e0*/  STS.U16 [R132+UR4+0x2400], R41 ;  /* 0x0024002984007988 */ /* 0x000fe20008000404 */
[----:B------:R-:W-:-:S02]  /*27f0*/  PRMT R29, RZ, 0x7610, R29 ;  /* 0x00007610ff1d7816 */ /* 0x000fc4000000001d */
[----:B------:R-:W-:Y:S01]  /*2800*/  PRMT R33, RZ, 0x7610, R33 ;  /* 0x00007610ff217816 */ /* 0x000fe20000000021 */
[----:B------:R3:W-:Y:S02]  /*2810*/  STS.U16 [R132+UR4+0x2800], R45 ;  /* 0x0028002d84007988 */ /* 0x0007e40008000404 */
[----:B0-----:R-:W0:Y:S02]  /*2820*/  LDC R37, c[0x0][0x3c4] ;  /* 0x0000f100ff257b82 */ /* 0x001e240000000800 */
[----:B------:R1:W-:Y:S04]  /*2830*/  STS.U16 [R132+UR4+0x2c00], R49 ;  /* 0x002c003184007988 */ /* 0x0003e80008000404 */
[----:B------:R0:W-:Y:S02]  /*2840*/  STS.U16 [R132+UR4+0x3000], R53 ;  /* 0x0030003584007988 */ /* 0x0001e40008000404 */
[----:B---3--:R-:W3:Y:S02]  /*2850*/  LDC R45, c[0x0][0x3c4] ;  /* 0x0000f100ff2d7b82 */ /* 0x008ee40000000800 */
[----:B------:R0:W-:Y:S01]  /*2860*/  STS.U16 [R132+UR4+0x3400], R57 ;  /* 0x0034003984007988 */ /* 0x0001e20008000404 */
[----:B-1----:R-:W-:-:S03]  /*2870*/  IMAD R251, R251, 0xb, RZ ;  /* 0x0000000bfbfb7824 */ /* 0x002fc600078e02ff */
[----:B------:R1:W-:Y:S02]  /*2880*/  STS.U16 [R132+UR4+0x3800], R61 ;  /* 0x0038003d84007988 */ /* 0x0003e40008000404 */
[----:B------:R-:W1:Y:S02]  /*2890*/  LDC R49, c[0x0][0x3c4] ;  /* 0x0000f100ff317b82 */ /* 0x000e640000000800 */
[----:B------:R-:W-:Y:S01]  /*28a0*/  STS.U16 [R132+UR4+0x3c00], R65 ;  /* 0x003c004184007988 */ /* 0x000fe20008000404 */
[----:B--2---:R-:W-:-:S03]  /*28b0*/  IMAD R247, R247, 0xc, RZ ;  /* 0x0000000cf7f77824 */ /* 0x004fc600078e02ff */
[----:B------:R-:W-:Y:S02]  /*28c0*/  STS.U16 [R132+UR4+0x4000], R69 ;  /* 0x0040004584007988 */ /* 0x000fe40008000404 */
[----:B------:R-:W2:Y:S02]  /*28d0*/  LDC R245, c[0x0][0x3c4] ;  /* 0x0000f100fff57b82 */ /* 0x000ea40000000800 */
[----:B------:R-:W-:Y:S01]  /*28e0*/  STS.U16 [R132+UR4+0x4400], R73 ;  /* 0x0044004984007988 */ /* 0x000fe20008000404 */
[----:B0-----:R-:W-:-:S03]  /*28f0*/  IMAD R37, R37, 0x3, RZ ;  /* 0x0000000325257824 */ /* 0x001fc600078e02ff */
[----:B------:R-:W-:Y:S02]  /*2900*/  STS.U16 [R132+UR4+0x4800], R77 ;  /* 0x0048004d84007988 */ /* 0x000fe40008000404 */
[----:B------:R-:W0:Y:S02]  /*2910*/  LDC R41, c[0x0][0x3c4] ;  /* 0x0000f100ff297b82 */ /* 0x000e240000000800 */
[----:B------:R-:W-:Y:S01]  /*2920*/  STS.U16 [R132+UR4+0x4c00], R81 ;  /* 0x004c005184007988 */ /* 0x000fe20008000404 */
[----:B---3--:R-:W-:-:S03]  /*2930*/  IMAD R45, R45, 0x9, RZ ;  /* 0x000000092d2d7824 */ /* 0x008fc600078e02ff */
[----:B------:R-:W-:Y:S02]  /*2940*/  STS.U16 [R132+UR4+0x5000], R85 ;  /* 0x0050005584007988 */ /* 0x000fe40008000404 */
[----:B------:R-:W3:Y:S02]  /*2950*/  LDC R239, c[0x0][0x3c4] ;  /* 0x0000f100ffef7b82 */ /* 0x000ee40000000800 */
[----:B------:R-:W-:Y:S04]  /*2960*/  STS.U16 [R132+UR4+0x5400], R103 ;  /* 0x0054006784007988 */ /* 0x000fe80008000404 */
[----:B------:R-:W-:Y:S02]  /*2970*/  STS.U16 [R132+UR4+0x5800], R107 ;  /* 0x0058006b84007988 */ /* 0x000fe40008000404 */
        /* <DEDUP_REMOVED lines=11> */
[----:B------:R-:W-:Y:S01]  /*2a30*/  STS.U16 [R132+UR4+0x7000], R137 ;  /* 0x0070008984007988 */ /* 0x000fe20008000404 */
[----:B-1----:R-:W-:-:S03]  /*2a40*/  IMAD R229, R229, 0xe, RZ ;  /* 0x0000000ee5e57824 */ /* 0x002fc600078e02ff */
[----:B------:R-:W-:Y:S01]  /*2a50*/  STS.U16 [R132+UR4+0x7400], R139 ;  /* 0x0074008b84007988 */ /* 0x000fe20008000404 */
[----:B------:R-:W1:Y:S03]  /*2a60*/  LDC R53, c[0x0][0x3d8] ;  /* 0x0000f600ff357b82 */ /* 0x000e660000000800 */
[----:B------:R-:W-:Y:S01]  /*2a70*/  STS.U16 [R132+UR4+0x7800], R141 ;  /* 0x0078008d84007988 */ /* 0x000fe20008000404 */
[----:B--2---:R-:W-:-:S03]  /*2a80*/  IMAD R235, R235, 0x7, RZ ;  /* 0x00000007ebeb7824 */ /* 0x004fc600078e02ff */
[----:B------:R-:W-:Y:S01]  /*2a90*/  STS.U16 [R132+UR4+0x7c00], R91 ;  /* 0x007c005b84007988 */ /* 0x000fe20008000404 */
[----:B------:R-:W2:Y:S03]  /*2aa0*/  LDC R57, c[0x0][0x3d8] ;  /* 0x0000f600ff397b82 */ /* 0x000ea60000000800 */
[----:B------:R3:W-:Y:S01]  /*2ab0*/  STS.U16 [R5+UR4+0x100], R2 ;  /* 0x0001000205007988 */ /* 0x0007e20008000404 */
[----:B0-----:R-:W-:-:S03]  /*2ac0*/  IMAD R225, R225, 0xf, RZ ;  /* 0x0000000fe1e17824 */ /* 0x001fc600078e02ff */
[----:B------:R0:W-:Y:S01]  /*2ad0*/  STS.U16 [R5+UR4+0x500], R10 ;  /* 0x0005000a05007988 */ /* 0x0001e20008000404 */
[----:B------:R-:W1:Y:S03]  /*2ae0*/  LDC R61, c[0x0][0x3d8] ;  /* 0x0000f600ff3d7b82 */ /* 0x000e660000000800 */
[----:B------:R4:W-:Y:S01]  /*2af0*/  STS.U16 [R5+UR4+0x900], R14 ;  /* 0x0009000e05007988 */ /* 0x0009e20008000404 */
[----:B---3--:R-:W-:-:S03]  /*2b00*/  LOP3.LUT R2, R146, 0x7f, RZ, 0xc0, !PT ;  /* 0x0000007f92027812 */ /* 0x008fc600078ec0ff */
[----:B------:R3:W-:Y:S01]  /*2b10*/  STS.U16 [R5+UR4+0xd00], R18 ;  /* 0x000d001205007988 */ /* 0x0007e20008000404 */
[----:B------:R-:W1:Y:S01]  /*2b20*/  LDC R65, c[0x0][0x3d8] ;  /* 0x0000f600ff417b82 */ /* 0x000e620000000800 */
[----:B0-----:R-:W-:Y:S01]  /*2b30*/  PRMT R10, RZ, 0x7610, R10 ;  /* 0x00007610ff0a7816 */ /* 0x001fe2000000000a */
[----:B------:R-:W-:Y:S01]  /*2b40*/  IMAD R2, R2, UR6, RZ ;  /* 0x0000000602027c24 */ /* 0x000fe2000f8e02ff */
[----:B------:R-:W-:Y:S01]  /*2b50*/  USHF.L.U32 UR6, UR10, 0x15, URZ ;  /* 0x000000150a067899 */ /* 0x000fe200080006ff */
[----:B------:R0:W-:Y:S01]  /*2b60*/  STS.U16 [R5+UR4+0x1100], R22 ;  /* 0x0011001605007988 */ /* 0x0001e20008000404 */
[----:B----4-:R-:W-:Y:S01]  /*2b70*/  PRMT R14, RZ, 0x7610, R14 ;  /* 0x00007610ff0e7816 */ /* 0x010fe2000000000e */
[----:B------:R-:W-:Y:S01]  /*2b80*/  IMAD R4, R9, 0x80, R2 ;  /* 0x0000008009047824 */ /* 0x000fe200078e0202 */
[----:B------:R-:W-:Y:S01]  /*2b90*/  ULOP3.LUT UR6, UR6, 0x600000, URZ, 0xc0, !UPT ;  /* 0x0060000006067892 */ /* 0x000fe2000f8ec0ff */
[----:B------:R4:W-:Y:S01]  /*2ba0*/  STS.U16 [R5+UR4+0x1500], R26 ;  /* 0x0015001a05007988 */ /* 0x0009e20008000404 */
[----:B---3--:R-:W-:Y:S01]  /*2bb0*/  PRMT R18, RZ, 0x7610, R18 ;  /* 0x00007610ff127816 */ /* 0x008fe20000000012 */
[----:B------:R-:W3:Y:S01]  /*2bc0*/  LDC R69, c[0x0][0x3d8] ;  /* 0x0000f600ff457b82 */ /* 0x000ee20000000800 */
[----:B------:R-:W-:Y:S01]  /*2bd0*/  UIADD3 UR6, UPT, UPT, UR5, UR6, URZ ;  /* 0x0000000605067290 */ /* 0x000fe2000fffe0ff */
[----:B------:R4:W-:Y:S01]  /*2be0*/  STS.U16 [R5+UR4+0x1900], R30 ;  /* 0x0019001e05007988 */ /* 0x0009e20008000404 */
[----:B------:R-:W-:-:S02]  /*2bf0*/  PRMT R9, RZ, 0x7610, R9 ;  /* 0x00007610ff097816 */ /* 0x000fc40000000009 */
[----:B0-----:R-:W-:Y:S01]  /*2c00*/  PRMT R22, RZ, 0x7610, R22 ;  /* 0x00007610ff167816 */ /* 0x001fe20000000016 */
[----:B------:R-:W-:Y:S01]  /*2c10*/  STS.U16 [R5+UR4+0x1d00], R34 ;  /* 0x001d002205007988 */ /* 0x000fe20008000404 */
[----:B----4-:R-:W-:Y:S01]  /*2c20*/  PRMT R26, RZ, 0x7610, R26 ;  /* 0x00007610ff1a7816 */ /* 0x010fe2000000001a */
[----:B------:R-:W0:Y:S02]  /*2c30*/  LDC R73, c[0x0][0x3d8] ;  /* 0x0000f600ff497b82 */ /* 0x000e240000000800 */
[----:B------:R-:W-:Y:S01]  /*2c40*/  STS.U16 [R5+UR4+0x2100], R38 ;  /* 0x0021002605007988 */ /* 0x000fe20008000404 */
[----:B------:R-:W-:-:S03]  /*2c50*/  PRMT R30, RZ, 0x7610, R30 ;  /* 0x00007610ff1e7816 */ /* 0x000fc6000000001e */
[----:B------:R4:W-:Y:S02]  /*2c60*/  STS.U16 [R5+UR4+0x2500], R42 ;  /* 0x0025002a05007988 */ /* 0x0009e40008000404 */
[----:B------:R-:W0:Y:S02]  /*2c70*/  LDC R77, c[0x0][0x3d8] ;  /* 0x0000f600ff4d7b82 */ /* 0x000e240000000800 */
[----:B------:R-:W-:Y:S04]  /*2c80*/  STS.U16 [R5+UR4+0x2900], R46 ;  /* 0x0029002e05007988 */ /* 0x000fe80008000404 */
[----:B------:R0:W-:Y:S02]  /*2c90*/  STS.U16 [R5+UR4+0x2d00], R50 ;  /* 0x002d003205007988 */ /* 0x0001e40008000404 */
[----:B----4-:R-:W4:Y:S02]  /*2ca0*/  LDC R42, c[0x0][0x3d8] ;  /* 0x0000f600ff2a7b82 */ /* 0x010f240000000800 */
[----:B------:R-:W-:Y:S04]  /*2cb0*/  STS.U16 [R5+UR4+0x3100], R54 ;  /* 0x0031003605007988 */ /* 0x000fe80008000404 */
        /* <DEDUP_REMOVED lines=18> */
[----:B------:R1:W-:Y:S01]  /*2de0*/  STS.U16 [R5+UR4+0x7d00], R92 ;  /* 0x007d005c05007988 */ /* 0x0003e20008000404 */
[----:B------:R-:W-:Y:S01]  /*2df0*/  STTM.16dp32bit_t0_t15.x128 tmem[UR6], RZ ;  /* 0x000000ff000079ed */ /* 0x000fe20008b80006 */
[----:B------:R-:W-:Y:S02]  /*2e00*/  STTM.16dp32bit_t16_t31.x128 tmem[UR6+0x80], RZ ;  /* 0x000080ff000079ed */ /* 0x000fe40008ba0006 */
[----:B------:R2:W-:Y:S01]  /*2e10*/  STS.U16 [R0+UR4+0x200], R6 ;  /* 0x0002000600007988 */ /* 0x0005e20008000404 */
[----:B------:R-:W-:Y:S01]  /*2e20*/  LEA.HI R34, R146, 0x38, RZ, 0x1c ;  /* 0x0000003892227811 */ /* 0x000fe200078fe0ff */
[----:B0-----:R-:W0:Y:S02]  /*2e30*/  LDC R50, c[0x0][0x3d8] ;  /* 0x0000f600ff327b82 */ /* 0x001e240000000800 */
[----:B------:R3:W-:Y:S01]  /*2e40*/  STS.U16 [R0+UR4+0x600], R11 ;  /* 0x0006000b00007988 */ /* 0x0007e20008000404 */
[----:B-1----:R-:W-:-:S03]  /*2e50*/  LOP3.LUT R5, R132, 0x60, RZ, 0x3c, !PT ;  /* 0x0000006084057812 */ /* 0x002fc600078e3cff */
[----:B------:R1:W-:Y:S02]  /*2e60*/  STS.U16 [R0+UR4+0xa00], R15 ;  /* 0x000a000f00007988 */ /* 0x0003e40008000404 */
[----:B--2---:R-:W2:Y:S02]  /*2e70*/  LDC.64 R6, c[0x0][0x388] ;  /* 0x0000e200ff067b82 */ /* 0x004ea40000000a00 */
[----:B------:R4:W-:Y:S01]  /*2e80*/  STS.U16 [R0+UR4+0xe00], R19 ;  /* 0x000e001300007988 */ /* 0x0009e20008000404 */
[----:B---3--:R-:W-:-:S03]  /*2e90*/  PRMT R11, RZ, 0x7610, R11 ;  /* 0x00007610ff0b7816 */ /* 0x008fc6000000000b */
[----:B------:R3:W-:Y:S01]  /*2ea0*/  STS.U16 [R0+UR4+0x1200], R23 ;  /* 0x0012001700007988 */ /* 0x0007e20008000404 */
[----:B-1----:R-:W-:Y:S01]  /*2eb0*/  PRMT R15, RZ, 0x7610, R15 ;  /* 0x00007610ff0f7816 */ /* 0x002fe2000000000f */
[----:B------:R-:W1:Y:S02]  /*2ec0*/  LDC R54, c[0x0][0x3d8] ;  /* 0x0000f600ff367b82 */ /* 0x000e640000000800 */
[----:B------:R3:W-:Y:S01]  /*2ed0*/  STS.U16 [R0+UR4+0x1600], R27 ;  /* 0x0016001b00007988 */ /* 0x0007e20008000404 */
[----:B----4-:R-:W-:-:S03]  /*2ee0*/  PRMT R19, RZ, 0x7610, R19 ;  /* 0x00007610ff137816 */ /* 0x010fc60000000013 */
[----:B------:R4:W-:Y:S01]  /*2ef0*/  STS.U16 [R0+UR4+0x1a00], R31 ;  /* 0x001a001f00007988 */ /* 0x0009e20008000404 */
[----:B---3--:R-:W-:Y:S01]  /*2f00*/  PRMT R23, RZ, 0x7610, R23 ;  /* 0x00007610ff177816 */ /* 0x008fe20000000017 */
[----:B------:R-:W3:Y:S02]  /*2f10*/  LDC R58, c[0x0][0x3d8] ;  /* 0x0000f600ff3a7b82 */ /* 0x000ee40000000800 */
[----:B------:R4:W-:Y:S01]  /*2f20*/  STS.U16 [R0+UR4+0x1e00], R35 ;  /* 0x001e002300007988 */ /* 0x0009e20008000404 */
[----:B------:R-:W-:-:S03]  /*2f30*/  PRMT R27, RZ, 0x7610, R27 ;  /* 0x00007610ff1b7816 */ /* 0x000fc6000000001b */
[----:B------:R0:W-:Y:S01]  /*2f40*/  STS.U16 [R0+UR4+0x2200], R39 ;  /* 0x0022002700007988 */ /* 0x0001e20008000404 */
[----:B----4-:R-:W-:-:S03]  /*2f50*/  PRMT R31, RZ, 0x7610, R31 ;  /* 0x00007610ff1f7816 */ /* 0x010fc6000000001f */
[----:B------:R4:W-:Y:S01]  /*2f60*/  STS.U16 [R0+UR4+0x2600], R43 ;  /* 0x0026002b00007988 */ /* 0x0009e20008000404 */
[----:B------:R-:W-:-:S03]  /*2f70*/  PRMT R35, RZ, 0x7610, R35 ;  /* 0x00007610ff237816 */ /* 0x000fc60000000023 */
[----:B------:R2:W-:Y:S01]  /*2f80*/  STS.U16 [R0+UR4+0x2a00], R47 ;  /* 0x002a002f00007988 */ /* 0x0005e20008000404 */
[----:B0-----:R-:W0:Y:S03]  /*2f90*/  LDC R39, c[0x0][0x3c4] ;  /* 0x0000f100ff277b82 */ /* 0x001e260000000800 */
[----:B------:R0:W-:Y:S04]  /*2fa0*/  STS.U16 [R0+UR4+0x2e00], R51 ;  /* 0x002e003300007988 */ /* 0x0001e80008000404 */
[----:B------:R0:W-:Y:S01]  /*2fb0*/  STS.U16 [R0+UR4+0x3200], R55 ;  /* 0x0032003700007988 */ /* 0x0001e20008000404 */
[----:B----4-:R-:W4:Y:S03]  /*2fc0*/  LDC R43, c[0x0][0x3c4] ;  /* 0x0000f100ff2b7b82 */ /* 0x010f260000000800 */
[----:B------:R0:W-:Y:S04]  /*2fd0*/  STS.U16 [R0+UR4+0x3600], R59 ;  /* 0x0036003b00007988 */ /* 0x0001e80008000404 */
[----:B------:R-:W-:Y:S01]  /*2fe0*/  STS.U16 [R0+UR4+0x3a00], R63 ;  /* 0x003a003f00007988 */ /* 0x000fe20008000404 */
[----:B--2---:R-:W2:Y:S03]  /*2ff0*/  LDC R47, c[0x0][0x3c4] ;  /* 0x0000f100ff2f7b82 */ /* 0x004ea60000000800 */
[----:B------:R-:W-:Y:S04]  /*3000*/  STS.U16 [R0+UR4+0x3e00], R67 ;  /* 0x003e004300007988 */ /* 0x000fe80008000404 */
[----:B------:R-:W-:Y:S01]  /*3010*/  STS.U16 [R0+UR4+0x4200], R71 ;  /* 0x0042004700007988 */ /* 0x000fe20008000404 */
[----:B0-----:R-:W-:Y:S01]  /*3020*/  IMAD.SHL.U32 R39, R39, 0x4, RZ ;  /* 0x0000000427277824 */ /* 0x001fe200078e00ff */
[----:B------:R-:W0:Y:S02]  /*3030*/  LDC R51, c[0x0][0x3d8] ;  /* 0x0000f600ff337b82 */ /* 0x000e240000000800 */
[----:B------:R-:W-:Y:S04]  /*3040*/  STS.U16 [R0+UR4+0x4600], R75 ;  /* 0x0046004b00007988 */ /* 0x000fe80008000404 */
[----:B------:R-:W-:Y:S01]  /*3050*/  STS.U16 [R0+UR4+0x4a00], R79 ;  /* 0x004a004f00007988 */ /* 0x000fe20008000404 */
[----:B----4-:R-:W-:Y:S01]  /*3060*/  IMAD.SHL.U32 R43, R43, 0x8, RZ ;  /* 0x000000082b2b7824 */ /* 0x010fe200078e00ff */
[----:B------:R-:W4:Y:S02]  /*3070*/  LDC R55, c[0x0][0x3d8] ;  /* 0x0000f600ff377b82 */ /* 0x000f240000000800 */
[----:B------:R-:W-:Y:S04]  /*3080*/  STS.U16 [R0+UR4+0x4e00], R83 ;  /* 0x004e005300007988 */ /* 0x000fe80008000404 */
[----:B------:R-:W-:Y:S01]  /*3090*/  STS.U16 [R0+UR4+0x5200], R87 ;  /* 0x0052005700007988 */ /* 0x000fe20008000404 */
[----:B--2---:R-:W-:Y:S01]  /*30a0*/  IMAD R47, R47, 0xa, RZ ;  /* 0x0000000a2f2f7824 */ /* 0x004fe200078e02ff */
[----:B------:R-:W2:Y:S02]  /*30b0*/  LDC R59, c[0x0][0x3d8] ;  /* 0x0000f600ff3b7b82 */ /* 0x000ea40000000800 */
[----:B------:R-:W-:Y:S04]  /*30c0*/  STS.U16 [R0+UR4+0x5600], R105 ;  /* 0x0056006900007988 */ /* 0x000fe80008000404 */
[----:B------:R-:W-:Y:S04]  /*30d0*/  STS.U16 [R0+UR4+0x5a00], R110 ;  /* 0x005a006e00007988 */ /* 0x000fe80008000404 */
[----:B------:R-:W-:Y:S04]  /*30e0*/  STS.U16 [R0+UR4+0x5e00], R114 ;  /* 0x005e007200007988 */ /* 0x000fe80008000404 */
[----:B------:R-:W-:Y:S04]  /*30f0*/  STS.U16 [R0+UR4+0x6200], R120 ;  /* 0x0062007800007988 */ /* 0x000fe80008000404 */
[----:B------:R-:W-:Y:S04]  /*3100*/  STS.U16 [R0+UR4+0x6600], R124 ;  /* 0x0066007c00007988 */ /* 0x000fe80008000404 */
[----:B------:R-:W-:Y:S04]  /*3110*/  STS.U16 [R0+UR4+0x6a00], R128 ;  /* 0x006a008000007988 */ /* 0x000fe80008000404 */
[----:B------:R0:W-:Y:S04]  /*3120*/  STS.U16 [R0+UR4+0x6e00], R133 ;  /* 0x006e008500007988 */ /* 0x0001e80008000404 */
[----:B------:R-:W-:Y:S04]  /*3130*/  STS.U16 [R0+UR4+0x7200], R138 ;  /* 0x0072008a00007988 */ /* 0x000fe80008000404 */
[----:B------:R-:W-:Y:S04]  /*3140*/  STS.U16 [R0+UR4+0x7600], R100 ;  /* 0x0076006400007988 */ /* 0x000fe80008000404 */
[----:B------:R-:W-:Y:S01]  /*3150*/  STS.U16 [R0+UR4+0x7a00], R98 ;  /* 0x007a006200007988 */ /* 0x000fe20008000404 */
[----:B0-----:R-:W0:Y:S03]  /*3160*/  LDC R133, c[0x0][0x3c4] ;  /* 0x0000f100ff857b82 */ /* 0x001e260000000800 */
[----:B------:R1:W-:Y:S04]  /*3170*/  STS.U16 [R0+UR4+0x7e00], R96 ;  /* 0x007e006000007988 */ /* 0x0003e80008000404 */
[----:B------:R2:W-:Y:S01]  /*3180*/  STS.U16 [R5+UR4+0x300], R8 ;  /* 0x0003000805007988 */ /* 0x0005e20008000404 */
[----:B------:R-:W-:Y:S01]  /*3190*/  IMAD R34, R34, UR16, RZ ;  /* 0x0000001022227c24 */ /* 0x000fe2000f8e02ff */
[----:B------:R-:W3:Y:S02]  /*31a0*/  LDC R63, c[0x0][0x3d8] ;  /* 0x0000f600ff3f7b82 */ /* 0x000ee40000000800 */
[----:B------:R4:W-:Y:S01]  /*31b0*/  STS.U16 [R5+UR4+0x700], R12 ;  /* 0x0007000c05007988 */ /* 0x0009e20008000404 */
[----:B-1----:R-:W-:-:S03]  /*31c0*/  IMAD R0, R218, UR7, RZ ;  /* 0x00000007da007c24 */ /* 0x002fc6000f8e02ff */
[----:B------:R-:W-:Y:S01]  /*31d0*/  STS.U16 [R5+UR4+0xb00], R16 ;  /* 0x000b001005007988 */ /* 0x000fe20008000404 */
[----:B--2---:R-:W-:Y:S01]  /*31e0*/  PRMT R8, RZ, 0x7610, R8 ;  /* 0x00007610ff087816 */ /* 0x004fe20000000008 */
[----:B------:R-:W1:Y:S02]  /*31f0*/  LDC R67, c[0x0][0x3d8] ;  /* 0x0000f600ff437b82 */ /* 0x000e640000000800 */
[----:B------:R-:W-:Y:S01]  /*3200*/  STS.U16 [R5+UR4+0xf00], R20 ;  /* 0x000f001405007988 */ /* 0x000fe20008000404 */
[C---:B------:R-:W-:Y:S02]  /*3210*/  LEA R139, P0, R0.reuse, R6, 0x1 ;  /* 0x00000006008b7211 */ /* 0x040fe400078008ff */
[----:B----4-:R-:W-:Y:S01]  /*3220*/  PRMT R12, RZ, 0x7610, R12 ;  /* 0x00007610ff0c7816 */ /* 0x010fe2000000000c */
[----:B------:R-:W-:Y:S01]  /*3230*/  STS.U16 [R5+UR4+0x1300], R24 ;  /* 0x0013001805007988 */ /* 0x000fe20008000404 */
[----:B------:R-:W-:Y:S02]  /*3240*/  LEA.HI.X.SX32 R7, R0, R7, 0x1, P0 ;  /* 0x0000000700077211 */ /* 0x000fe400000f0eff */
[-C--:B------:R-:W-:Y:S01]  /*3250*/  LEA R140, P0, R2, R139.reuse, 0x1 ;  /* 0x0000008b028c7211 */ /* 0x080fe200078008ff */
[----:B------:R2:W-:Y:S01]  /*3260*/  STS.U16 [R5+UR4+0x1700], R28 ;  /* 0x0017001c05007988 */ /* 0x0005e20008000404 */
[----:B------:R-:W-:Y:S01]  /*3270*/  LEA R138, P1, R4, R139, 0x1 ;  /* 0x0000008b048a7211 */ /* 0x000fe200078208ff */
[----:B------:R-:W4:Y:S01]  /*3280*/  LDC R71, c[0x0][0x3d8] ;  /* 0x0000f600ff477b82 */ /* 0x000f220000000800 */
[----:B------:R-:W-:Y:S01]  /*3290*/  LEA.HI.X.SX32 R141, R2, R7, 0x1, P0 ;  /* 0x00000007028d7211 */ /* 0x000fe200000f0eff */
[----:B------:R-:W-:Y:S01]  /*32a0*/  STS.U16 [R5+UR4+0x7f00], R94 ;  /* 0x007f005e05007988 */ /* 0x000fe20008000404 */
[----:B------:R-:W-:-:S02]  /*32b0*/  ISETP.GT.AND P0, PT, R242, RZ, PT ;  /* 0x000000fff200720c */ /* 0x000fc40003f04270 */
[----:B------:R-:W-:Y:S01]  /*32c0*/  LEA.HI.X.SX32 R139, R4, R7, 0x1, P1 ;  /* 0x00000007048b7211 */ /* 0x000fe200008f0eff */
[----:B------:R-:W-:Y:S01]  /*32d0*/  STS.U16 [R5+UR4+0x1b00], R32 ;  /* 0x001b002005007988 */ /* 0x000fe20008000404 */
[C---:B------:R-:W-:Y:S01]  /*32e0*/  IMAD.WIDE R182, R43.reuse, 0x2, R140 ;  /* 0x000000022bb67825 */ /* 0x040fe200078e028c */
[----:B--2---:R-:W-:Y:S01]  /*32f0*/  PRMT R28, RZ, 0x7610, R28 ;  /* 0x00007610ff1c7816 */ /* 0x004fe2000000001c */
[----:B------:R-:W2:Y:S01]  /*3300*/  LDC R75, c[0x0][0x3d8] ;  /* 0x0000f600ff4b7b82 */ /* 0x000ea20000000800 */
[----:B------:R-:W-:Y:S01]  /*3310*/  STS.U16 [R5+UR4+0x1f00], R36 ;  /* 0x001f002405007988 */ /* 0x000fe20008000404 */
[----:B------:R-:W-:Y:S01]  /*3320*/  IMAD.WIDE R180, R43, 0x2, R138 ;  /* 0x000000022bb47825 */ /* 0x000fe200078e028a */
[----:B------:R-:W-:Y:S02]  /*3330*/  PRMT R24, RZ, 0x7610, R24 ;  /* 0x00007610ff187816 */ /* 0x000fe40000000018 */
[----:B------:R3:W-:Y:S01]  /*3340*/  STS.U16 [R5+UR4+0x2300], R40 ;  /* 0x0023002805007988 */ /* 0x0007e20008000404 */
[----:B------:R-:W-:Y:S01]  /*3350*/  IMAD.WIDE R178, R49, 0x2, R140 ;  /* 0x0000000231b27825 */ /* 0x000fe200078e028c */
[----:B------:R-:W-:Y:S01]  /*3360*/  PRMT R20, RZ, 0x7610, R20 ;  /* 0x00007610ff147816 */ /* 0x000fe20000000014 */
[----:B------:R-:W1:Y:S01]  /*3370*/  LDC R43, c[0x0][0x3d8] ;  /* 0x0000f600ff2b7b82 */ /* 0x000e620000000800 */
[----:B------:R-:W-:Y:S01]  /*3380*/  STS.U16 [R5+UR4+0x2700], R44 ;  /* 0x0027002c05007988 */ /* 0x000fe20008000404 */
[----:B0-----:R-:W-:Y:S01]  /*3390*/  IMAD.WIDE R176, R133, 0x2, R138 ;  /* 0x0000000285b07825 */ /* 0x001fe200078e028a */
[----:B------:R-:W-:-:S02]  /*33a0*/  PRMT R16, RZ, 0x7610, R16 ;  /* 0x00007610ff107816 */ /* 0x000fc40000000010 */
[----:B------:R0:W-:Y:S01]  /*33b0*/  STS.U16 [R5+UR4+0x2b00], R48 ;  /* 0x002b003005007988 */ /* 0x0001e20008000404 */
[C---:B------:R-:W-:Y:S01]  /*33c0*/  IMAD.WIDE R174, R45.reuse, 0x2, R140 ;  /* 0x000000022dae7825 */ /* 0x040fe200078e028c */
[----:B------:R-:W-:Y:S01]  /*33d0*/  PRMT R6, RZ, 0x7610, R6 ;  /* 0x00007610ff067816 */ /* 0x000fe20000000006 */
[----:B---3--:R-:W3:Y:S01]  /*33e0*/  LDC R40, c[0x0][0x3d8] ;  /* 0x0000f600ff287b82 */ /* 0x008ee20000000800 */
[----:B------:R-:W-:Y:S01]  /*33f0*/  STS.U16 [R5+UR4+0x2f00], R52 ;  /* 0x002f003405007988 */ /* 0x000fe20008000404 */
[----:B------:R-:W-:Y:S01]  /*3400*/  IMAD.WIDE R172, R45, 0x2, R138 ;  /* 0x000000022dac7825 */ /* 0x000fe200078e028a */
[----:B------:R-:W-:Y:S02]  /*3410*/  PRMT R4, RZ, 0x7610, R4 ;  /* 0x00007610ff047816 */ /* 0x000fe40000000004 */
[----:B------:R-:W-:Y:S01]  /*3420*/  STS.U16 [R5+UR4+0x3300], R56 ;  /* 0x0033003805007988 */ /* 0x000fe20008000404 */
[C---:B------:R-:W-:Y:S01]  /*3430*/  IMAD.WIDE R220, R219.reuse, 0x2, R140 ;  /* 0x00000002dbdc7825 */ /* 0x040fe200078e028c */
[----:B------:R-:W-:Y:S01]  /*3440*/  PRMT R2, RZ, 0x7610, R2 ;  /* 0x00007610ff027816 */ /* 0x000fe20000000002 */
[----:B0-----:R-:W0:Y:S01]  /*3450*/  LDC.64 R48, c[0x0][0x390] ;  /* 0x0000e400ff307b82 */ /* 0x001e220000000a00 */
[----:B------:R-:W-:Y:S01]  /*3460*/  STS.U16 [R5+UR4+0x3700], R60 ;  /* 0x0037003c05007988 */ /* 0x000fe20008000404 */
[----:B------:R-:W-:Y:S01]  /*3470*/  IMAD.WIDE R218, R219, 0x2, R138 ;  /* 0x00000002dbda7825 */ /* 0x000fe200078e028a */
[----:B------:R-:W-:-:S02]  /*3480*/  PRMT R0, RZ, 0x7610, R0 ;  /* 0x00007610ff007816 */ /* 0x000fc40000000000 */
[----:B------:R-:W-:Y:S01]  /*3490*/  STS.U16 [R5+UR4+0x3b00], R64 ;  /* 0x003b004005007988 */ /* 0x000fe20008000404 */
[C---:B------:R-:W-:Y:S01]  /*34a0*/  IMAD.WIDE R170, R47.reuse, 0x2, R140 ;  /* 0x000000022faa7825 */ /* 0x040fe200078e028c */
[----:B------:R-:W-:Y:S01]  /*34b0*/  PRMT R7, RZ, 0x7610, R7 ;  /* 0x00007610ff077816 */ /* 0x000fe20000000007 */
[----:B------:R-:W0:Y:S01]  /*34c0*/  LDC R44, c[0x0][0x3d8] ;  /* 0x0000f600ff2c7b82 */ /* 0x000e220000000800 */
[----:B------:R-:W-:Y:S01]  /*34d0*/  STS.U16 [R5+UR4+0x3f00], R68 ;  /* 0x003f004405007988 */ /* 0x000fe20008000404 */
[----:B------:R-:W-:-:S03]  /*34e0*/  IMAD.WIDE R168, R47, 0x2, R138 ;  /* 0x000000022fa87825 */ /* 0x000fc600078e028a */
        /* <DEDUP_REMOVED lines=26> */
[----:B------:R-:W-:Y:S04]  /*3690*/  STS.U16 [R5+UR4+0x7700], R143 ;  /* 0x0077008f05007988 */ /* 0x000fe80008000404 */
[----:B------:R0:W-:Y:S01]  /*36a0*/  STS.U16 [R5+UR4+0x7b00], R88 ;  /* 0x007b005805007988 */ /* 0x0001e20008000404 */
[----:B------:R-:W-:-:S04]  /*36b0*/  IMAD.WIDE R230, R229, 0x2, R140 ;  /* 0x00000002e5e67825 */ /* 0x000fc800078e028c */
[----:B------:R-:W-:Y:S01]  /*36c0*/  IMAD.WIDE R236, R235, 0x2, R140 ;  /* 0x00000002ebec7825 */ /* 0x000fe200078e028c */
[----:B------:R-:W0:Y:S02]  /*36d0*/  FENCE.VIEW.ASYNC.T ;  /* 0x00000000000073c6 */ /* 0x000e240000000200 */
[----:B0-----:R-:W-:Y:S01]  /*36e0*/  BAR.SYNC.DEFER_BLOCKING 0x0 ;  /* 0x0000000000007b1d */ /* 0x001fe20000010000 */
[----:B------:R-:W-:Y:S01]  /*36f0*/  IMAD.WIDE R238, R239, 0x2, R138 ;  /* 0x00000002efee7825 */ /* 0x000fe200078e028a */
[----:B------:R-:W-:-:S03]  /*3700*/  PRMT R5, RZ, 0x7610, R5 ;  /* 0x00007610ff057816 */ /* 0x000fc60000000005 */
[----:B------:R-:W-:Y:S01]  /*3710*/  IMAD.WIDE R226, R225, 0x2, R140 ;  /* 0x00000002e1e27825 */ /* 0x000fe200078e028c */
[C---:B------:R-:W-:Y:S01]  /*3720*/  LOP3.LUT R32, R146.reuse, 0xf, RZ, 0xc0, !PT ;  /* 0x0000000f92207812 */ /* 0x040fe200078ec0ff */
[----:B------:R-:W-:Y:S01]  /*3730*/  STL.64 [R1+0x30], R182 ;  /* 0x000030b601007387 */ /* 0x000fe20000100a00 */
[----:B------:R-:W-:Y:S01]  /*3740*/  LOP3.LUT R37, R146, 0x40, RZ, 0xc0, !PT ;  /* 0x0000004092257812 */ /* 0x000fe200078ec0ff */
[----:B------:R-:W0:Y:S08]  /*3750*/  LDC R39, c[0x0][0x3d8] ;  /* 0x0000f600ff277b82 */ /* 0x000e300000000800 */
[----:B------:R-:W0:Y:S01]  /*3760*/  LDC R41, c[0x0][0x3d8] ;  /* 0x0000f600ff297b82 */ /* 0x000e220000000800 */
[----:B------:R-:W1:Y:S02]  /*3770*/  FENCE.VIEW.ASYNC.S ;  /* 0x00000000000073c6 */ /* 0x000e640000000000 */
[----:B-1----:R1:W1:Y:S05]  /*3780*/  @!UP2 SYNCS.EXCH.64 URZ, [UR4+0xe000], UR14 ;  /* 0x00e0000e04ffa5b2 */ /* 0x00226a0008000100 */
[----:B-1----:R-:W-:Y:S01]  /*3790*/  BAR.SYNC.DEFER_BLOCKING 0x0 ;  /* 0x0000000000007b1d */ /* 0x002fe20000010000 */
[----:B------:R-:W-:-:S04]  /*37a0*/  IMAD.WIDE R228, R229, 0x2, R138 ;  /* 0x00000002e5e47825 */ /* 0x000fc800078e028a */
[--C-:B------:R-:W-:Y:S01]  /*37b0*/  IMAD.WIDE R234, R235, 0x2, R138.reuse ;  /* 0x00000002ebea7825 */ /* 0x100fe200078e028a */
[----:B------:R-:W-:Y:S03]  /*37c0*/  STL.64 [R1+0x28], R180 ;  /* 0x000028b401007387 */ /* 0x000fe60000100a00 */
[----:B------:R-:W-:Y:S01]  /*37d0*/  IMAD.WIDE R224, R225, 0x2, R138 ;  /* 0x00000002e1e07825 */ /* 0x000fe200078e028a */
[----:B------:R-:W1:Y:S01]  /*37e0*/  LDCU UR14, c[0x0][0x3d0] ;  /* 0x00007a00ff0e77ac */ /* 0x000e620008000800 */
[----:B------:R-:W-:Y:S02]  /*37f0*/  STL.64 [R1+0x70], R178 ;  /* 0x000070b201007387 */ /* 0x000fe40000100a00 */
[----:B------:R-:W-:Y:S01]  /*3800*/  IMAD R32, R32, UR9, RZ ;  /* 0x0000000920207c24 */ /* 0x000fe2000f8e02ff */
[----:B------:R-:W0:Y:S01]  /*3810*/  LDC R47, c[0x0][0x3d8] ;  /* 0x0000f600ff2f7b82 */ /* 0x000e220000000800 */
[----:B------:R-:W-:Y:S04]  /*3820*/  STL.64 [R1+0x68], R176 ;  /* 0x000068b001007387 */ /* 0x000fe80000100a00 */
[----:B------:R-:W-:Y:S01]  /*3830*/  STL.64 [R1+0x20], R174 ;  /* 0x000020ae01007387 */ /* 0x000fe20000100a00 */
[----:B------:R-:W-:-:S02]  /*3840*/  LEA.HI R36, R146, 0xb8, RZ, 0x1c ;  /* 0x000000b892247811 */ /* 0x000fc400078fe0ff */
[----:B------:R-:W0:Y:S01]  /*3850*/  LDC R52, c[0x0][0x3d8] ;  /* 0x0000f600ff347b82 */ /* 0x000e220000000800 */
[----:B------:R-:W2:Y:S04]  /*3860*/  @P0 LDG.E.U16 R35, desc[UR12][R140.64] ;  /* 0x0000000c8c230981 */ /* 0x000ea8000c1e1500 */
[----:B------:R-:W2:Y:S03]  /*3870*/  @P0 LDG.E.U16 R33, desc[UR12][R138.64] ;  /* 0x0000000c8a210981 */ /* 0x000ea6000c1e1500 */
[----:B------:R-:W0:Y:S01]  /*3880*/  LDC R56, c[0x0][0x3d8] ;  /* 0x0000f600ff387b82 */ /* 0x000e220000000800 */
[----:B------:R-:W2:Y:S04]  /*3890*/  @P0 LDG.E.U16 R31, desc[UR12][R182.64] ;  /* 0x0000000cb61f0981 */ /* 0x000ea8000c1e1500 */
        /* <DEDUP_REMOVED lines=17> */
[----:B------:R0:W2:Y:S04]  /*39b0*/  @P0 LDG.E.U16 R19, desc[UR12][R156.64] ;  /* 0x0000000c9c130981 */ /* 0x0000a8000c1e1500 */
[----:B------:R0:W2:Y:S04]  /*39c0*/  @P0 LDG.E.U16 R17, desc[UR12][R154.64] ;  /* 0x0000000c9a110981 */ /* 0x0000a8000c1e1500 */
        /* <DEDUP_REMOVED lines=9> */
[----:B------:R-:W2:Y:S01]  /*3a60*/  @P0 LDG.E.U16 R9, desc[UR12][R224.64] ;  /* 0x0000000ce0090981 */ /* 0x000ea2000c1e1500 */
[----:B-1----:R-:W-:-:S03]  /*3a70*/  UIMAD UR14, UR7, UR14, URZ ;  /* 0x0000000e070e72a4 */ /* 0x002fc6000f8e02ff */
[----:B------:R-:W-:Y:S01]  /*3a80*/  STL.64 [R1+0x18], R172 ;  /* 0x000018ac01007387 */ /* 0x000fe20000100a00 */
[----:B------:R-:W-:Y:S01]  /*3a90*/  USHF.L.U32 UR7, UR14, 0x1, URZ ;  /* 0x000000010e077899 */ /* 0x000fe200080006ff */
[----:B------:R-:W-:Y:S02]  /*3aa0*/  IMAD R134, R37, 0x20, R134 ;  /* 0x0000002025867824 */ /* 0x000fe400078e0286 */
[----:B------:R-:W-:Y:S01]  /*3ab0*/  STL.64 [R1+0x10], R170 ;  /* 0x000010aa01007387 */ /* 0x000fe20000100a00 */
[----:B------:R-:W-:-:S03]  /*3ac0*/  IMAD.SHL.U32 R37, R32, 0x2, RZ ;  /* 0x0000000220257824 */ /* 0x000fc600078e00ff */
[----:B------:R-:W-:Y:S04]  /*3ad0*/  STL.64 [R1+0x8], R168 ;  /* 0x000008a801007387 */ /* 0x000fe80000100a00 */
[----:B------:R-:W-:Y:S01]  /*3ae0*/  STL.64 [R1+0x60], R166 ;  /* 0x000060a601007387 */ /* 0x000fe20000100a00 */
[----:B------:R-:W-:-:S03]  /*3af0*/  UIMAD.WIDE UR14, UR14, 0x2, URZ ;  /* 0x000000020e0e78a5 */ /* 0x000fc6000f8e02ff */
[----:B------:R-:W-:Y:S01]  /*3b00*/  STL.64 [R1+0x58], R164 ;  /* 0x000058a401007387 */ /* 0x000fe20000100a00 */
[----:B------:R-:W-:-:S03]  /*3b10*/  IMAD.HI R32, R32, 0x2, RZ ;  /* 0x0000000220207827 */ /* 0x000fc600078e02ff */
[----:B------:R-:W-:Y:S04]  /*3b20*/  STL.64 [R1], R162 ;  /* 0x000000a201007387 */ /* 0x000fe80000100a00 */
[----:B------:R-:W-:Y:S01]  /*3b30*/  STL.64 [R1+0x50], R160 ;  /* 0x000050a001007387 */ /* 0x000fe20000100a00 */
[----:B------:R-:W1:Y:S03]  /*3b40*/  LDCU UR14, c[0x0][0x3d8] ;  /* 0x00007b00ff0e77ac */ /* 0x000e660008000800 */
[----:B------:R-:W-:Y:S04]  /*3b50*/  STL.64 [R1+0x48], R158 ;  /* 0x0000489e01007387 */ /* 0x000fe80000100a00 */
[----:B------:R0:W-:Y:S01]  /*3b60*/  STL.64 [R1+0x40], R156 ;  /* 0x0000409c01007387 */ /* 0x0001e20000100a00 */
[----:B------:R-:W-:Y:S01]  /*3b70*/  VOTEU.ALL UP2, P6 ;  /* 0x0000000000ff7886 */ /* 0x000fe20003040000 */
[----:B------:R-:W-:-:S02]  /*3b80*/  LOP3.LUT R62, R134, 0x10, RZ, 0x3c, !PT ;  /* 0x00000010863e7812 */ /* 0x000fc400078e3cff */
[----:B------:R-:W-:Y:S01]  /*3b90*/  LOP3.LUT R60, R134, 0x20, RZ, 0x3c, !PT ;  /* 0x00000020863c7812 */ /* 0x000fe200078e3cff */
[----:B------:R-:W-:Y:S01]  /*3ba0*/  STL.64 [R1+0x38], R154 ;  /* 0x0000389a01007387 */ /* 0x000fe20000100a00 */
[----:B0-----:R-:W-:Y:S01]  /*3bb0*/  IADD3 R157, P1, P2, R37, UR7, R48 ;  /* 0x00000007259d7c10 */ /* 0x001fe2000fa3e030 */
[----:B------:R-:W0:Y:S01]  /*3bc0*/  LDCU UR7, c[0x0][0x3d8] ;  /* 0x00007b00ff0777ac */ /* 0x000e220008000800 */
[----:B------:R-:W1:Y:S02]  /*3bd0*/  LDC R48, c[0x0][0x3d8] ;  /* 0x0000f600ff307b82 */ /* 0x000e640000000800 */
[----:B------:R-:W-:Y:S02]  /*3be0*/  IADD3.X R49, PT, PT, R32, UR15, R49, P1, P2 ;  /* 0x0000000f20317c10 */ /* 0x000fe40008fe4431 */
[----:B------:R-:W-:-:S04]  /*3bf0*/  SHF.R.U32.HI R32, RZ, 0x4, R146 ;  /* 0x00000004ff207819 */ /* 0x000fc80000011692 */
[----:B------:R-:W-:-:S05]  /*3c00*/  SGXT.U32 R32, R32, 0x3 ;  /* 0x000000032020781a */ /* 0x000fca0000000000 */
[----:B------:R-:W-:-:S05]  /*3c10*/  IMAD R38, R32, UR11, RZ ;  /* 0x0000000b20267c24 */ /* 0x000fca000f8e02ff */
[----:B------:R-:W-:-:S05]  /*3c20*/  LEA R39, R39, R38, 0x3 ;  /* 0x0000002627277211 */ /* 0x000fca00078e18ff */
[----:B---3--:R-:W-:-:S04]  /*3c30*/  IMAD R40, R40, 0x8, R39 ;  /* 0x0000000828287824 */ /* 0x008fc800078e0227 */
[----:B------:R-:W-:-:S05]  /*3c40*/  IMAD R41, R41, 0x8, R40 ;  /* 0x0000000829297824 */ /* 0x000fca00078e0228 */
[----:B------:R-:W-:Y:S02]  /*3c50*/  LEA R42, R42, R41, 0x3 ;  /* 0x000000292a2a7211 */ /* 0x000fe400078e18ff */
[----:B------:R-:W-:-:S03]  /*3c60*/  LEA.HI R32, R146, 0x78, RZ, 0x1c ;  /* 0x0000007892207811 */ /* 0x000fc600078fe0ff */
[----:B------:R-:W-:-:S04]  /*3c70*/  IMAD R43, R43, 0x8, R42 ;  /* 0x000000082b2b7824 */ /* 0x000fc800078e022a */
[----:B------:R-:W-:Y:S02]  /*3c80*/  IMAD R44, R44, 0x8, R43 ;  /* 0x000000082c2c7824 */ /* 0x000fe400078e022b */
[----:B------:R-:W-:-:S03]  /*3c90*/  IMAD R45, R32, UR17, RZ ;  /* 0x00000011202d7c24 */ /* 0x000fc6000f8e02ff */
[----:B------:R-:W-:Y:S01]  /*3ca0*/  LEA R32, R47, R44, 0x4 ;  /* 0x0000002c2f207211 */ /* 0x000fe200078e20ff */
[----:B0-----:R-:W-:Y:S01]  /*3cb0*/  IMAD R46, R36, UR7, RZ ;  /* 0x00000007242e7c24 */ /* 0x001fe2000f8e02ff */
[----:B------:R-:W-:-:S03]  /*3cc0*/  LEA.HI R37, R146, 0xf8, RZ, 0x1c ;  /* 0x000000f892257811 */ /* 0x000fc600078fe0ff */
[----:B------:R-:W-:Y:S01]  /*3cd0*/  IMAD R36, R51, 0x8, R32 ;  /* 0x0000000833247824 */ /* 0x000fe200078e0220 */
[C---:B------:R-:W-:Y:S01]  /*3ce0*/  LEA R216, P5, R38.reuse, R157, 0x1 ;  /* 0x0000009d26d87211 */ /* 0x040fe200078a08ff */
[----:B-1----:R-:W-:Y:S02]  /*3cf0*/  IMAD R47, R37, UR14, RZ ;  /* 0x0000000e252f7c24 */ /* 0x002fe4000f8e02ff */
[----:B------:R-:W-:Y:S01]  /*3d00*/  IMAD R37, R53, 0x8, R36 ;  /* 0x0000000835257824 */ /* 0x000fe200078e0224 */
[----:B------:R-:W-:Y:S02]  /*3d10*/  LEA.HI.X.SX32 R217, R38, R49, 0x1, P5 ;  /* 0x0000003126d97211 */ /* 0x000fe400028f0eff */
[----:B------:R-:W-:Y:S02]  /*3d20*/  LEA R202, P1, R34, R157, 0x1 ;  /* 0x0000009d22ca7211 */ /* 0x000fe400078208ff */
[----:B------:R-:W-:Y:S02]  /*3d30*/  LEA R38, R48, R37, 0x3 ;  /* 0x0000002530267211 */ /* 0x000fe400078e18ff */
[----:B------:R-:W-:-:S02]  /*3d40*/  LEA R214, P5, R39, R157, 0x1 ;  /* 0x0000009d27d67211 */ /* 0x000fc400078a08ff */
[-C--:B------:R-:W-:Y:S01]  /*3d50*/  LEA.HI.X.SX32 R203, R34, R49.reuse, 0x1, P1 ;  /* 0x0000003122cb7211 */ /* 0x080fe200008f0eff */
[----:B------:R-:W-:Y:S01]  /*3d60*/  IMAD R34, R55, 0x8, R38 ;  /* 0x0000000837227824 */ /* 0x000fe200078e0226 */
[----:B------:R-:W-:Y:S02]  /*3d70*/  LEA.HI.X.SX32 R215, R39, R49, 0x1, P5 ;  /* 0x0000003127d77211 */ /* 0x000fe400028f0eff */
[CC--:B------:R-:W-:Y:S01]  /*3d80*/  LEA R212, P1, R40.reuse, R157.reuse, 0x1 ;  /* 0x0000009d28d47211 */ /* 0x0c0fe200078208ff */
[----:B------:R-:W-:Y:S01]  /*3d90*/  IMAD R39, R57, 0x8, R34 ;  /* 0x0000000839277824 */ /* 0x000fe200078e0222 */
[----:B------:R-:W-:Y:S02]  /*3da0*/  LEA R186, P2, R45, R157, 0x1 ;  /* 0x0000009d2dba7211 */ /* 0x000fe400078408ff */
[----:B------:R-:W-:Y:S02]  /*3db0*/  LEA.HI.X.SX32 R213, R40, R49, 0x1, P1 ;  /* 0x0000003128d57211 */ /* 0x000fe400008f0eff */
[----:B------:R-:W-:-:S02]  /*3dc0*/  LEA R40, R50, R39, 0x3 ;  /* 0x0000002732287211 */ /* 0x000fc400078e18ff */
[----:B------:R-:W-:Y:S02]  /*3dd0*/  LEA.HI.X.SX32 R187, R45, R49, 0x1, P2 ;  /* 0x000000312dbb7211 */ /* 0x000fe400010f0eff */
[-C--:B------:R-:W-:Y:S01]  /*3de0*/  LEA R210, P1, R41, R157.reuse, 0x1 ;  /* 0x0000009d29d27211 */ /* 0x080fe200078208ff */
[----:B------:R-:W-:Y:S01]  /*3df0*/  IMAD R45, R59, 0x10, R40 ;  /* 0x000000103b2d7824 */ /* 0x000fe200078e0228 */
[----:B------:R-:W-:Y:S02]  /*3e00*/  LEA R170, P3, R46, R157, 0x1 ;  /* 0x0000009d2eaa7211 */ /* 0x000fe400078608ff */
[----:B------:R-:W-:Y:S01]  /*3e10*/  LEA.HI.X.SX32 R211, R41, R49, 0x1, P1 ;  /* 0x0000003129d37211 */ /* 0x000fe200008f0eff */
[----:B------:R-:W-:Y:S01]  /*3e20*/  IMAD R41, R52, 0x8, R45 ;  /* 0x0000000834297824 */ /* 0x000fe200078e022d */
[----:B------:R-:W-:Y:S02]  /*3e30*/  LEA R208, P2, R42, R157, 0x1 ;  /* 0x0000009d2ad07211 */ /* 0x000fe400078408ff */
[----:B------:R-:W-:-:S02]  /*3e40*/  LEA.HI.X.SX32 R171, R46, R49, 0x1, P3 ;  /* 0x000000312eab7211 */ /* 0x000fc400018f0eff */
[C---:B------:R-:W-:Y:S02]  /*3e50*/  LEA R206, P3, R43.reuse, R157, 0x1 ;  /* 0x0000009d2bce7211 */ /* 0x040fe400078608ff */
[----:B------:R-:W-:Y:S02]  /*3e60*/  LEA.HI.X.SX32 R209, R42, R49, 0x1, P2 ;  /* 0x000000312ad17211 */ /* 0x000fe400010f0eff */
[----:B------:R-:W-:Y:S02]  /*3e70*/  LEA R200, P2, R32, R157, 0x1 ;  /* 0x0000009d20c87211 */ /* 0x000fe400078408ff */
[----:B------:R-:W-:Y:S02]  /*3e80*/  LEA R42, R54, R41, 0x3 ;  /* 0x00000029362a7211 */ /* 0x000fe400078e18ff */
[----:B------:R-:W-:Y:S02]  /*3e90*/  LEA.HI.X.SX32 R207, R43, R49, 0x1, P3 ;  /* 0x000000312bcf7211 */ /* 0x000fe400018f0eff */
[----:B------:R-:W-:-:S02]  /*3ea0*/  LEA R198, P3, R36, R157, 0x1 ;  /* 0x0000009d24c67211 */ /* 0x000fc400078608ff */
[-C--:B------:R-:W-:Y:S01]  /*3eb0*/  LEA.HI.X.SX32 R201, R32, R49.reuse, 0x1, P2 ;  /* 0x0000003120c97211 */ /* 0x080fe200010f0eff */
[----:B------:R-:W-:Y:S01]  /*3ec0*/  IMAD R32, R61, 0x8, R42 ;  /* 0x000000083d207824 */ /* 0x000fe200078e022a */
[----:B------:R-:W-:Y:S02]  /*3ed0*/  LEA.HI.X.SX32 R199, R36, R49, 0x1, P3 ;  /* 0x0000003124c77211 */ /* 0x000fe400018f0eff */
[-C--:B------:R-:W-:Y:S01]  /*3ee0*/  LEA R204, P1, R44, R157.reuse, 0x1 ;  /* 0x0000009d2ccc7211 */ /* 0x080fe200078208ff */
[----:B------:R-:W-:Y:S01]  /*3ef0*/  IMAD R36, R63, 0x8, R32 ;  /* 0x000000083f247824 */ /* 0x000fe200078e0220 */
[----:B------:R-:W-:Y:S02]  /*3f00*/  LEA R192, P3, R34, R157, 0x1 ;  /* 0x0000009d22c07211 */ /* 0x000fe400078608ff */
[-C--:B------:R-:W-:Y:S02]  /*3f10*/  LEA.HI.X.SX32 R205, R44, R49.reuse, 0x1, P1 ;  /* 0x000000312ccd7211 */ /* 0x080fe400008f0eff */
[----:B------:R-:W-:-:S02]  /*3f20*/  LEA.HI.X.SX32 R193, R34, R49, 0x1, P3 ;  /* 0x0000003122c17211 */ /* 0x000fc400018f0eff */
[-C--:B------:R-:W-:Y:S02]  /*3f30*/  LEA R196, P1, R37, R157.reuse, 0x1 ;  /* 0x0000009d25c47211 */ /* 0x080fe400078208ff */
[----:B------:R-:W-:Y:S02]  /*3f40*/  LEA R34, R65, R36, 0x3 ;  /* 0x0000002441227211 */ /* 0x000fe400078e18ff */
[C---:B------:R-:W-:Y:S02]  /*3f50*/  LEA R194, P2, R38.reuse, R157, 0x1 ;  /* 0x0000009d26c27211 */ /* 0x040fe400078408ff */
[-C--:B------:R-:W-:Y:S01]  /*3f60*/  LEA.HI.X.SX32 R197, R37, R49.reuse, 0x1, P1 ;  /* 0x0000003125c57211 */ /* 0x080fe200008f0eff */
[----:B------:R-:W-:Y:S01]  /*3f70*/  IMAD R37, R67, 0x8, R34 ;  /* 0x0000000843257824 */ /* 0x000fe200078e0222 */
[----:B------:R-:W-:Y:S02]  /*3f80*/  LEA.HI.X.SX32 R195, R38, R49, 0x1, P2 ;  /* 0x0000003126c37211 */ /* 0x000fe400010f0eff */
[-C--:B------:R-:W-:Y:S01]  /*3f90*/  LEA R190, P1, R39, R157.reuse, 0x1 ;  /* 0x0000009d27be7211 */ /* 0x080fe200078208ff */
[----:B------:R-:W-:Y:S01]  /*3fa0*/  IMAD R38, R56, 0x10, R37 ;  /* 0x0000001038267824 */ /* 0x000fe200078e0225 */
[----:B------:R-:W-:Y:S01]  /*3fb0*/  LEA R184, P3, R45, R157, 0x1 ;  /* 0x0000009d2db87211 */ /* 0x000fe200078608ff */
[----:B------:R-:W-:-:S04]  /*3fc0*/  @!UP1 UIADD3 UR14, UPT, UPT, -UR8, 0x100000, URZ ;  /* 0x00100000080e9890 */ /* 0x000fc8000fffe1ff */
[----:B------:R-:W-:Y:S02]  /*3fd0*/  @!UP1 USHF.L.U32 UR15, UR14, 0xb, URZ ;  /* 0x0000000b0e0f9899 */ /* 0x000fe400080006ff */
[----:B------:R-:W-:Y:S01]  /*3fe0*/  @!UP1 USHF.L.U32 UR14, UR14, 0x1, URZ ;  /* 0x000000010e0e9899 */ /* 0x000fe200080006ff */
[-C--:B------:R-:W-:Y:S02]  /*3ff0*/  LEA.HI.X.SX32 R191, R39, R49.reuse, 0x1, P1 ;  /* 0x0000003127bf7211 */ /* 0x080fe400008f0eff */
[----:B------:R-:W-:Y:S02]  /*4000*/  LEA.HI.X.SX32 R185, R45, R49, 0x1, P3 ;  /* 0x000000312db97211 */ /* 0x000fe400018f0eff */
[-C--:B------:R-:W-:Y:S02]  /*4010*/  LEA R182, P1, R41, R157.reuse, 0x1 ;  /* 0x0000009d29b67211 */ /* 0x080fe400078208ff */
[-C--:B------:R-:W-:Y:S02]  /*4020*/  LEA R188, P2, R40, R157.reuse, 0x1 ;  /* 0x0000009d28bc7211 */ /* 0x080fe400078408ff */
[----:B------:R-:W-:-:S02]  /*4030*/  LEA R178, P3, R32, R157, 0x1 ;  /* 0x0000009d20b27211 */ /* 0x000fc400078608ff */
[----:B------:R-:W-:Y:S01]  /*4040*/  LEA R39, R69, R38, 0x3 ;  /* 0x0000002645277211 */ /* 0x000fe200078e18ff */
[----:B------:R0:W1:Y:S01]  /*4050*/  @!UP2 SYNCS.EXCH.64 URZ, [UR4+0xe008], UR14 ;  /* 0x00e0080e04ffa5b2 */ /* 0x0000620008000100 */
[-C--:B------:R-:W-:Y:S02]  /*4060*/  LEA.HI.X.SX32 R183, R41, R49.reuse, 0x1, P1 ;  /* 0x0000003129b77211 */ /* 0x080fe400008f0eff */
[-C--:B------:R-:W-:Y:S02]  /*4070*/  LEA.HI.X.SX32 R189, R40, R49.reuse, 0x1, P2 ;  /* 0x0000003128bd7211 */ /* 0x080fe400010f0eff */
[----:B------:R-:W-:Y:S01]  /*4080*/  LEA.HI.X.SX32 R179, R32, R49, 0x1, P3 ;  /* 0x0000003120b37211 */ /* 0x000fe200018f0eff */
[----:B------:R-:W-:Y:S01]  /*4090*/  IMAD R32, R58, 0x8, R39 ;  /* 0x000000083a207824 */ /* 0x000fe200078e0227 */
[-C--:B------:R-:W-:Y:S02]  /*40a0*/  LEA R176, P1, R36, R157.reuse, 0x1 ;  /* 0x0000009d24b07211 */ /* 0x080fe400078208ff */
[----:B------:R-:W-:Y:S01]  /*40b0*/  LEA R180, P2, R42, R157, 0x1 ;  /* 0x0000009d2ab47211 */ /* 0x000fe200078408ff */
[----:B----4-:R-:W-:Y:S01]  /*40c0*/  IMAD R40, R71, 0x8, R32 ;  /* 0x0000000847287824 */ /* 0x010fe200078e0220 */
[-C--:B------:R-:W-:Y:S01]  /*40d0*/  LEA.HI.X.SX32 R177, R36, R49.reuse, 0x1, P1 ;  /* 0x0000003124b17211 */ /* 0x080fe200008f0eff */
[----:B--2---:R-:W-:Y:S01]  /*40e0*/  STS.U16 [R134+UR4+0x8000], R35 ;  /* 0x0080002386007988 */ /* 0x004fe20008000404 */
[----:B------:R-:W-:-:S02]  /*40f0*/  LEA.HI.X.SX32 R181, R42, R49, 0x1, P2 ;  /* 0x000000312ab57211 */ /* 0x000fc400010f0eff */
[-C--:B------:R-:W-:Y:S01]  /*4100*/  LEA R168, P1, R38, R157.reuse, 0x1 ;  /* 0x0000009d26a87211 */ /* 0x080fe200078208ff */
[----:B------:R-:W-:Y:S01]  /*4110*/  STS.U16 [R134+UR4+0x9000], R33 ;  /* 0x0090002186007988 */ /* 0x000fe20008000404 */
[----:B------:R-:W-:-:S03]  /*4120*/  LEA R174, P2, R34, R157, 0x1 ;  /* 0x0000009d22ae7211 */ /* 0x000fc600078408ff */
[----:B------:R-:W-:Y:S04]  /*4130*/  STS.U16 [R134+UR4+0x8400], R31 ;  /* 0x0084001f86007988 */ /* 0x000fe80008000404 */
[----:B------:R-:W-:Y:S01]  /*4140*/  STS.U16 [R134+UR4+0x9400], R29 ;  /* 0x0094001d86007988 */ /* 0x000fe20008000404 */
[----:B------:R-:W-:-:S03]  /*4150*/  LEA.HI.X.SX32 R169, R38, R49, 0x1, P1 ;  /* 0x0000003126a97211 */ /* 0x000fc600008f0eff */
[----:B------:R-:W-:Y:S01]  /*4160*/  STS.U16 [R62+UR4+0x8080], R30 ;  /* 0x0080801e3e007988 */ /* 0x000fe20008000404 */
[----:B------:R-:W-:-:S03]  /*4170*/  LEA R172, P3, R37, R157, 0x1 ;  /* 0x0000009d25ac7211 */ /* 0x000fc600078608ff */
[----:B------:R2:W-:Y:S01]  /*4180*/  STS.U16 [R62+UR4+0x9080], R28 ;  /* 0x0090801c3e007988 */ /* 0x0005e20008000404 */
[----:B------:R-:W-:-:S03]  /*4190*/  LEA.HI.X.SX32 R175, R34, R49, 0x1, P2 ;  /* 0x0000003122af7211 */ /* 0x000fc600010f0eff */
[----:B------:R-:W-:Y:S01]  /*41a0*/  STS.U16 [R62+UR4+0x8480], R27 ;  /* 0x0084801b3e007988 */ /* 0x000fe20008000404 */
[----:B------:R-:W-:-:S03]  /*41b0*/  LEA R162, P1, R40, R157, 0x1 ;  /* 0x0000009d28a27211 */ /* 0x000fc600078208ff */
[----:B------:R-:W-:Y:S01]  /*41c0*/  STS.U16 [R62+UR4+0x9480], R26 ;  /* 0x0094801a3e007988 */ /* 0x000fe20008000404 */
[----:B--2---:R-:W-:-:S03]  /*41d0*/  LOP3.LUT R28, R134, 0x30, RZ, 0x3c, !PT ;  /* 0x00000030861c7812 */ /* 0x004fc600078e3cff */
[----:B------:R-:W-:Y:S01]  /*41e0*/  STS.U16 [R60+UR4+0x8100], R25 ;  /* 0x008100193c007988 */ /* 0x000fe20008000404 */
[----:B------:R-:W-:-:S03]  /*41f0*/  LEA R34, R73, R40, 0x3 ;  /* 0x0000002849227211 */ /* 0x000fc600078e18ff */
[----:B------:R2:W-:Y:S01]  /*4200*/  STS.U16 [R60+UR4+0x9100], R24 ;  /* 0x009100183c007988 */ /* 0x0005e20008000404 */
[----:B------:R-:W-:-:S03]  /*4210*/  LEA.HI.X.SX32 R173, R37, R49, 0x1, P3 ;  /* 0x0000003125ad7211 */ /* 0x000fc600018f0eff */
[----:B------:R-:W-:Y:S01]  /*4220*/  STS.U16 [R60+UR4+0x8500], R23 ;  /* 0x008500173c007988 */ /* 0x000fe20008000404 */
[----:B------:R-:W-:Y:S01]  /*4230*/  LEA.HI.X.SX32 R163, R40, R49, 0x1, P1 ;  /* 0x0000003128a37211 */ /* 0x000fe200008f0eff */
[----:B0-----:R-:W-:-:S04]  /*4240*/  @!UP1 UIADD3 UR14, UPT, UPT, -UR8, 0x100000, URZ ;  /* 0x00100000080e9890 */ /* 0x001fc8000fffe1ff */
[----:B------:R-:W-:Y:S02]  /*4250*/  @!UP1 USHF.L.U32 UR15, UR14, 0xb, URZ ;  /* 0x0000000b0e0f9899 */ /* 0x000fe400080006ff */
[----:B------:R-:W-:Y:S01]  /*4260*/  @!UP1 USHF.L.U32 UR14, UR14, 0x1, URZ ;  /* 0x000000010e0e9899 */ /* 0x000fe200080006ff */
[----:B------:R-:W-:Y:S01]  /*4270*/  STS.U16 [R60+UR4+0x9500], R22 ;  /* 0x009500163c007988 */ /* 0x000fe20008000404 */
[----:B--2---:R-:W-:-:S03]  /*4280*/  LOP3.LUT R24, R134, 0x40, RZ, 0x3c, !PT ;  /* 0x0000004086187812 */ /* 0x004fc600078e3cff */
[----:B------:R-:W-:Y:S01]  /*4290*/  STS.U16 [R28+UR4+0x8180], R21 ;  /* 0x008180151c007988 */ /* 0x000fe20008000404 */
[----:B------:R-:W-:Y:S01]  /*42a0*/  LEA R164, P3, R32, R157, 0x1 ;  /* 0x0000009d20a47211 */ /* 0x000fe200078608ff */
[----:B------:R-:W-:Y:S01]  /*42b0*/  IMAD R36, R75, 0x8, R34 ;  /* 0x000000084b247824 */ /* 0x000fe200078e0222 */
[----:B------:R-:W-:Y:S01]  /*42c0*/  ISETP.EQ.U32.AND P1, PT, RZ, UR10, P0 ;  /* 0x0000000aff007c0c */ /* 0x000fe20008722070 */
[----:B------:R-:W-:Y:S01]  /*42d0*/  STS.U16 [R28+UR4+0x9180], R20 ;  /* 0x009180141c007988 */ /* 0x000fe20008000404 */
[----:B------:R-:W-:-:S03]  /*42e0*/  LOP3.LUT R252, R134, 0x50, RZ, 0x3c, !PT ;  /* 0x0000005086fc7812 */ /* 0x000fc600078e3cff */
[----:B------:R-:W-:Y:S01]  /*42f0*/  STS.U16 [R28+UR4+0x8580], R18 ;  /* 0x008580121c007988 */ /* 0x000fe20008000404 */
[----:B------:R-:W-:-:S03]  /*4300*/  LOP3.LUT R223, R134, 0x60, RZ, 0x3c, !PT ;  /* 0x0000006086df7812 */ /* 0x000fc600078e3cff */
[----:B------:R-:W-:Y:S01]  /*4310*/  STS.U16 [R28+UR4+0x9580], R16 ;  /* 0x009580101c007988 */ /* 0x000fe20008000404 */
[----:B------:R-:W-:Y:S01]  /*4320*/  LEA.HI.X.SX32 R165, R32, R49, 0x1, P3 ;  /* 0x0000003120a57211 */ /* 0x000fe200018f0eff */
[----:B------:R-:W-:Y:S01]  /*4330*/  IMAD R32, R77, 0x8, R36 ;  /* 0x000000084d207824 */ /* 0x000fe200078e0224 */
[----:B------:R-:W-:Y:S01]  /*4340*/  LOP3.LUT R222, R134, 0x70, RZ, 0x3c, !PT ;  /* 0x0000007086de7812 */ /* 0x000fe200078e3cff */
[----:B------:R-:W-:Y:S01]  /*4350*/  STS.U16 [R24+UR4+0x8200], R14 ;  /* 0x0082000e18007988 */ /* 0x000fe20008000404 */
[-C--:B------:R-:W-:Y:S01]  /*4360*/  LEA R154, P4, R47, R157.reuse, 0x1 ;  /* 0x0000009d2f9a7211 */ /* 0x080fe200078808ff */
[----:B------:R-:W-:Y:S01]  /*4370*/  VOTEU.ALL UP2, P6 ;  /* 0x0000000000ff7886 */ /* 0x000fe20003040000 */
[----:B------:R-:W-:Y:S01]  /*4380*/  LEA R166, P2, R39, R157, 0x1 ;  /* 0x0000009d27a67211 */ /* 0x000fe200078408ff */
[----:B------:R-:W-:Y:S04]  /*4390*/  STS.U16 [R24+UR4+0x9200], R10 ;  /* 0x0092000a18007988 */ /* 0x000fe80008000404 */
[----:B------:R-:W-:Y:S01]  /*43a0*/  STS.U16 [R24+UR4+0x8600], R12 ;  /* 0x0086000c18007988 */ /* 0x000fe20008000404 */
[----:B------:R-:W-:-:S03]  /*43b0*/  LEA.HI.X.SX32 R155, R47, R49, 0x1, P4 ;  /* 0x000000312f9b7211 */ /* 0x000fc600020f0eff */
[----:B------:R-:W-:Y:S01]  /*43c0*/  STS.U16 [R24+UR4+0x9600], R8 ;  /* 0x0096000818007988 */ /* 0x000fe20008000404 */
[----:B------:R-:W-:-:S03]  /*43d0*/  LEA.HI.X.SX32 R167, R39, R49, 0x1, P2 ;  /* 0x0000003127a77211 */ /* 0x000fc600010f0eff */
[----:B------:R-:W-:Y:S01]  /*43e0*/  STS.U16 [R252+UR4+0x8280], R19 ;  /* 0x00828013fc007988 */ /* 0x000fe20008000404 */
[----:B------:R-:W-:-:S03]  /*43f0*/  LEA R160, P2, R34, R157, 0x1 ;  /* 0x0000009d22a07211 */ /* 0x000fc600078408ff */
[----:B------:R-:W-:Y:S01]  /*4400*/  STS.U16 [R252+UR4+0x9280], R17 ;  /* 0x00928011fc007988 */ /* 0x000fe20008000404 */
[----:B------:R-:W-:-:S03]  /*4410*/  LEA R158, P3, R36, R157, 0x1 ;  /* 0x0000009d249e7211 */ /* 0x000fc600078608ff */
[----:B------:R-:W-:Y:S01]  /*4420*/  STS.U16 [R252+UR4+0x8680], R15 ;  /* 0x0086800ffc007988 */ /* 0x000fe20008000404 */
[----:B------:R-:W-:-:S03]  /*4430*/  LEA R156, P4, R32, R157, 0x1 ;  /* 0x0000009d209c7211 */ /* 0x000fc600078808ff */
[----:B------:R0:W-:Y:S04]  /*4440*/  STS.U16 [R252+UR4+0x9680], R13 ;  /* 0x0096800dfc007988 */ /* 0x0001e80008000404 */
[----:B------:R2:W-:Y:S04]  /*4450*/  STS.U16 [R223+UR4+0x8300], R6 ;  /* 0x00830006df007988 */ /* 0x0005e80008000404 */
[----:B------:R2:W-:Y:S04]  /*4460*/  STS.U16 [R223+UR4+0x9300], R4 ;  /* 0x00930004df007988 */ /* 0x0005e80008000404 */
[----:B------:R2:W-:Y:S04]  /*4470*/  STS.U16 [R223+UR4+0x8700], R2 ;  /* 0x00870002df007988 */ /* 0x0005e80008000404 */
[----:B------:R2:W-:Y:S01]  /*4480*/  STS.U16 [R223+UR4+0x9700], R0 ;  /* 0x00970000df007988 */ /* 0x0005e20008000404 */
[----:B------:R-:W-:-:S03]  /*4490*/  UIADD3 UR11, UPT, UPT, UR4, 0xa000, URZ ;  /* 0x0000a000040b7890 */ /* 0x000fc6000fffe0ff */
[----:B------:R2:W-:Y:S01]  /*44a0*/  STS.U16 [R222+UR4+0x8380], R5 ;  /* 0x00838005de007988 */ /* 0x0005e20008000404 */
[----:B------:R-:W-:-:S03]  /*44b0*/  UIADD3 UR7, UPT, UPT, UR5, 0x100000, URZ ;  /* 0x0010000005077890 */ /* 0x000fc6000fffe0ff */
[----:B------:R2:W-:Y:S04]  /*44c0*/  STS.U16 [R222+UR4+0x9380], R7 ;  /* 0x00938007de007988 */ /* 0x0005e80008000404 */
[----:B------:R2:W-:Y:S04]  /*44d0*/  STS.U16 [R222+UR4+0x8780], R11 ;  /* 0x0087800bde007988 */ /* 0x0005e80008000404 */
[----:B------:R2:W-:Y:S01]  /*44e0*/  STS.U16 [R222+UR4+0x9780], R9 ;  /* 0x00978009de007988 */ /* 0x0005e20008000404 */
[----:B-1----:R1:W-:Y:S06]  /*44f0*/  MEMBAR.ALL.CTA ;  /* 0x0000000000007992 */ /* 0x0023ec0000008000 */
[----:B-1----:R-:W-:Y:S04]  /*4500*/  FENCE.VIEW.ASYNC.S ;  /* 0x00000000000073c6 */ /* 0x002fe80000000000 */
[----:B------:R-:W1:Y:S02]  /*4510*/  FENCE.VIEW.ASYNC.S ;  /* 0x00000000000073c6 */ /* 0x000e640000000000 */
[----:B-1----:R2:W1:Y:S01]  /*4520*/  @!UP2 SYNCS.EXCH.64 URZ, [UR4+0xa000], UR14 ;  /* 0x00a0000e04ffa5b2 */ /* 0x0024620008000100 */
[----:B------:R-:W-:-:S02]  /*4530*/  LEA.HI.X.SX32 R161, R34, R49, 0x1, P2 ;  /* 0x0000003122a17211 */ /* 0x000fc400010f0eff */
[-C--:B------:R-:W-:Y:S02]  /*4540*/  LEA.HI.X.SX32 R159, R36, R49.reuse, 0x1, P3 ;  /* 0x00000031249f7211 */ /* 0x080fe400018f0eff */
[----:B------:R-:W-:Y:S02]  /*4550*/  LEA.HI.X.SX32 R157, R32, R49, 0x1, P4 ;  /* 0x00000031209d7211 */ /* 0x000fe400020f0eff */
[----:B------:R-:W-:Y:S02]  /*4560*/  PRMT R43, RZ, 0x7610, R43 ;  /* 0x00007610ff2b7816 */ /* 0x000fe4000000002b */
[----:B------:R-:W-:Y:S02]  /*4570*/  PRMT R45, RZ, 0x7610, R45 ;  /* 0x00007610ff2d7816 */ /* 0x000fe4000000002d */
[----:B------:R-:W-:Y:S02]  /*4580*/  PRMT R47, RZ, 0x7610, R47 ;  /* 0x00007610ff2f7816 */ /* 0x000fe4000000002f */
[----:B------:R-:W-:-:S02]  /*4590*/  PRMT R49, RZ, 0x7610, R49 ;  /* 0x00007610ff317816 */ /* 0x000fc40000000031 */
[----:B------:R-:W-:Y:S02]  /*45a0*/  PRMT R51, RZ, 0x7610, R51 ;  /* 0x00007610ff337816 */ /* 0x000fe40000000033 */
[----:B------:R-:W-:Y:S02]  /*45b0*/  PRMT R53, RZ, 0x7610, R53 ;  /* 0x00007610ff357816 */ /* 0x000fe40000000035 */
        /* <DEDUP_REMOVED lines=10> */
[----:B0-----:R-:W-:Y:S02]  /*4660*/  PRMT R13, RZ, 0x7610, R13 ;  /* 0x00007610ff0d7816 */ /* 0x001fe4000000000d */
        /* <DEDUP_REMOVED lines=14> */
[----:B------:R-:W-:Y:S01]  /*4750*/  PRMT R136, RZ, 0x7610, R136 ;  /* 0x00007610ff887816 */ /* 0x000fe20000000088 */
[----:B-1----:R-:W-:Y:S06]  /*4760*/  BAR.SYNC.DEFER_BLOCKING 0x0 ;  /* 0x0000000000007b1d */ /* 0x002fec0000010000 */
[----:B--2---:R-:W-:Y:S05]  /*4770*/  @!P1 BRA `(.L_x_6) ;  /* 0x0000000400689947 */ /* 0x004fea0003800000 */
[----:B------:R-:W-:Y:S02]  /*4780*/  USHF.R.U32.HI UR24, URZ, 0x4, UR4 ;  /* 0x00000004ff187899 */ /* 0x000fe40008011604 */
[----:B------:R-:W-:Y:S02]  /*4790*/  UIADD3 UR14, UPT, UPT, UR4, 0x8000, URZ ;  /* 0x00008000040e7890 */ /* 0x000fe4000fffe0ff */
[----:B------:R-:W-:Y:S02]  /*47a0*/  USGXT.U32 UR24, UR24, 0xe ;  /* 0x0000000e1818789a */ /* 0x000fe40008000000 */
[----:B------:R-:W-:Y:S02]  /*47b0*/  USHF.R.U32.HI UR14, URZ, 0x4, UR14 ;  /* 0x00000004ff0e7899 */ /* 0x000fe4000801160e */
[----:B------:R-:W-:Y:S02]  /*47c0*/  UIADD3 UR60, UP2, UPT, UR24, 0x80, URZ ;  /* 0x00000080183c7890 */ /* 0x000fe4000ff5e0ff */
[----:B------:R-:W-:Y:S01]  /*47d0*/  USGXT.U32 UR30, UR14, 0xe ;  /* 0x0000000e0e1e789a */ /* 0x000fe20008000000 */
[----:B------:R-:W-:Y:S01]  /*47e0*/  UMOV UR8, URZ ;  /* 0x000000ff00087c82 */ /* 0x000fe20008000000 */
[----:B------:R-:W-:Y:S01]  /*47f0*/  UMOV UR21, URZ ;  /* 0x000000ff00157c82 */ /* 0x000fe20008000000 */
[----:B------:R-:W-:-:S02]  /*4800*/  UIADD3.X UR61, UPT, UPT, UR8, 0x40004040, URZ, UP2, !UPT ;  /* 0x40004040083d7890 */ /* 0x000fc400097fe4ff */
[----:B------:R-:W-:Y:S01]  /*4810*/  UIADD3 UR20, UP2, UPT, UR30, 0x2, URZ ;  /* 0x000000021e147890 */ /* 0x000fe2000ff5e0ff */
[----:B------:R-:W-:Y:S01]  /*4820*/  UMOV UR14, UR11 ;  /* 0x0000000b000e7c82 */ /* 0x000fe20008000000 */
[----:B------:R-:W-:Y:S02]  /*4830*/  UMOV UR15, URZ ;  /* 0x000000ff000f7c82 */ /* 0x000fe40008000000 */
[----:B------:R-:W-:Y:S01]  /*4840*/  UIADD3.X UR21, UPT, UPT, UR21, 0x40004040, URZ, UP2, !UPT ;  /* 0x4000404015157890 */ /* 0x000fe200097fe4ff */
[----:B------:R-:W-:Y:S01]  /*4850*/  UMOV UR8, UR14 ;  /* 0x0000000e00087c82 */ /* 0x000fe20008000000 */
[----:B------:R-:W-:Y:S02]  /*4860*/  UIADD3.64 UR64, UPT, UPT, UR60, 0x80, URZ ;  /* 0x000000803c407897 */ /* 0x000fe4000fffe0ff */
[----:B------:R-:W-:Y:S02]  /*4870*/  UIADD3.64 UR66, UPT, UPT, UR20, 0x2, URZ ;  /* 0x0000000214427897 */ /* 0x000fe4000fffe0ff */
[----:B------:R-:W-:-:S02]  /*4880*/  UIADD3.64 UR14, UPT, UPT, UR60, 0x100, URZ ;  /* 0x000001003c0e7897 */ /* 0x000fc4000fffe0ff */
[----:B------:R-:W-:Y:S01]  /*4890*/  UIADD3.64 UR36, UPT, UPT, UR20, 0x4, URZ ;  /* 0x0000000414247897 */ /* 0x000fe2000fffe0ff */
[----:B------:R-:W-:Y:S01]  /*48a0*/  UMOV UR18, 0x0 ;  /* 0x0000000000127882 */ /* 0x000fe20000000000 */
[----:B------:R-:W-:Y:S01]  /*48b0*/  UMOV UR19, 0x4048010 ;  /* 0x0404801000137882 */ /* 0x000fe20000000000 */
[----:B------:R-:W-:Y:S01]  /*48c0*/  UMOV UR25, 0x40004040 ;  /* 0x4000404000197882 */ /* 0x000fe20000000000 */
[----:B------:R-:W-:Y:S01]  /*48d0*/  UMOV UR31, 0x40004040 ;  /* 0x40004040001f7882 */ /* 0x000fe20000000000 */
[----:B------:R-:W-:Y:S01]  /*48e0*/  UMOV UR76, 0x0 ;  /* 0x00000000004c7882 */ /* 0x000fe20000000000 */
[----:B------:R-:W-:Y:S01]  /*48f0*/  UMOV UR77, 0x4048010 ;  /* 0x04048010004d7882 */ /* 0x000fe20000000000 */
[----:B------:R-:W-:Y:S01]  /*4900*/  UIADD3.64 UR56, UPT, UPT, UR60, 0x180, URZ ;  /* 0x000001803c387897 */ /* 0x000fe2000fffe0ff */
[----:B------:R-:W-:Y:S01]  /*4910*/  UTCHMMA gdesc[UR24], gdesc[UR30], tmem[UR7], tmem[UR18], idesc[UR19], !UPT ;  /* 0x00ff121e180075ea */ /* 0x000fe2000f800007 */
[----:B------:R-:W-:Y:S02]  /*4920*/  UIADD3.64 UR68, UPT, UPT, UR20, 0x7e, URZ ;  /* 0x0000007e14447897 */ /* 0x000fe4000fffe0ff */
[----:B------:R-:W-:Y:S01]  /*4930*/  UTCHMMA gdesc[UR60], gdesc[UR20], tmem[UR7], tmem[UR76], idesc[UR77], UPT ;  /* 0x00ff4c143c0075ea */ /* 0x000fe2000b800007 */
[----:B------:R-:W-:Y:S01]  /*4940*/  UMOV UR62, 0x0 ;  /* 0x00000000003e7882 */ /* 0x000fe20000000000 */
[----:B------:R-:W-:Y:S01]  /*4950*/  UMOV UR63, 0x4048010 ;  /* 0x04048010003f7882 */ /* 0x000fe20000000000 */
[----:B------:R-:W-:Y:S01]  /*4960*/  UIADD3.64 UR42, UPT, UPT, UR60, 0x200, URZ ;  /* 0x000002003c2a7897 */ /* 0x000fe2000fffe0ff */
[----:B------:R-:W-:Y:S01]  /*4970*/  UTCHMMA gdesc[UR64], gdesc[UR66], tmem[UR7], tmem[UR62], idesc[UR63], UPT ;  /* 0x00ff3e42400075ea */ /* 0x000fe2000b800007 */
[----:B------:R-:W-:Y:S01]  /*4980*/  UIADD3.64 UR74, UPT, UPT, UR20, 0x80, URZ ;  /* 0x00000080144a7897 */ /* 0x000fe2000fffe0ff */
[----:B------:R-:W-:Y:S01]  /*4990*/  UMOV UR26, 0x0 ;  /* 0x00000000001a7882 */ /* 0x000fe20000000000 */
[----:B------:R-:W-:Y:S01]  /*49a0*/  UMOV UR27, 0x4048010 ;  /* 0x04048010001b7882 */ /* 0x000fe20000000000 */
[----:B------:R-:W-:Y:S01]  /*49b0*/  UIADD3.64 UR58, UPT, UPT, UR60, 0x280, URZ ;  /* 0x000002803c3a7897 */ /* 0x000fe2000fffe0ff */
[----:B------:R0:W-:Y:S01]  /*49c0*/  UTCHMMA gdesc[UR14], gdesc[UR36], tmem[UR7], tmem[UR26], idesc[UR27], UPT ;  /* 0x00ff1a240e0075ea */ /* 0x0001e2000b800007 */
[----:B------:R-:W-:-:S02]  /*49d0*/  UIADD3.64 UR72, UPT, UPT, UR20, 0x82, URZ ;  /* 0x0000008214487897 */ /* 0x000fc4000fffe0ff */
[----:B------:R-:W-:Y:S02]  /*49e0*/  UIADD3.64 UR54, UPT, UPT, UR60, 0x300, URZ ;  /* 0x000003003c367897 */ /* 0x000fe4000fffe0ff */
[----:B------:R-:W-:Y:S01]  /*49f0*/  UIADD3.64 UR52, UPT, UPT, UR60, 0x380, URZ ;  /* 0x000003803c347897 */ /* 0x000fe2000fffe0ff */
[----:B------:R-:W-:Y:S01]  /*4a00*/  UMOV UR48, 0x0 ;  /* 0x0000000000307882 */ /* 0x000fe20000000000 */
[----:B------:R-:W-:Y:S01]  /*4a10*/  UMOV UR49, 0x4048010 ;  /* 0x0404801000317882 */ /* 0x000fe20000000000 */
[----:B------:R-:W-:Y:S01]  /*4a20*/  UIADD3.64 UR46, UPT, UPT, UR60, 0x400, URZ ;  /* 0x000004003c2e7897 */ /* 0x000fe2000fffe0ff */
[----:B------:R-:W-:Y:S01]  /*4a30*/  UTCHMMA gdesc[UR56], gdesc[UR68], tmem[UR7], tmem[UR48], idesc[UR49], UPT ;  /* 0x00ff3044380075ea */ /* 0x000fe2000b800007 */
[----:B0-----:R-:W-:Y:S01]  /*4a40*/  UIADD3.64 UR36, UPT, UPT, UR20, 0x84, URZ ;  /* 0x0000008414247897 */ /* 0x001fe2000fffe0ff */
[----:B------:R0:W-:Y:S01]  /*4a50*/  UTCHMMA gdesc[UR42], gdesc[UR74], tmem[UR7], tmem[UR76], idesc[UR77], UPT ;  /* 0x00ff4c4a2a0075ea */ /* 0x0001e2000b800007 */
[----:B------:R-:W-:Y:S02]  /*4a60*/  UIADD3.64 UR26, UPT, UPT, UR20, 0xfe, URZ ;  /* 0x000000fe141a7897 */ /* 0x000fe4000fffe0ff */
[----:B------:R-:W-:-:S02]  /*4a70*/  UIADD3.64 UR40, UPT, UPT, UR60, 0x480, URZ ;  /* 0x000004803c287897 */ /* 0x000fc4000fffe0ff */
[----:B------:R-:W-:Y:S02]  /*4a80*/  UIADD3.64 UR34, UPT, UPT, UR60, 0x500, URZ ;  /* 0x000005003c227897 */ /* 0x000fe4000fffe0ff */
[----:B------:R-:W-:Y:S02]  /*4a90*/  UIADD3.64 UR30, UPT, UPT, UR60, 0x580, URZ ;  /* 0x000005803c1e7897 */ /* 0x000fe4000fffe0ff */
[----:B------:R-:W-:Y:S02]  /*4aa0*/  UIADD3.64 UR24, UPT, UPT, UR60, 0x600, URZ ;  /* 0x000006003c187897 */ /* 0x000fe4000fffe0ff */
[----:B------:R-:W-:Y:S02]  /*4ab0*/  UIADD3.64 UR18, UPT, UPT, UR60, 0x680, URZ ;  /* 0x000006803c127897 */ /* 0x000fe4000fffe0ff */
[----:B------:R-:W-:Y:S02]  /*4ac0*/  UIADD3.64 UR70, UPT, UPT, UR60, 0x700, URZ ;  /* 0x000007003c467897 */ /* 0x000fe4000fffe0ff */
[----:B------:R-:W-:-:S02]  /*4ad0*/  UIADD3.64 UR14, UPT, UPT, UR20, 0x100, URZ ;  /* 0x00000100140e7897 */ /* 0x000fc4000fffe0ff */
[----:B------:R-:W-:Y:S02]  /*4ae0*/  UIADD3.64 UR60, UPT, UPT, UR20, 0x102, URZ ;  /* 0x00000102143c7897 */ /* 0x000fe4000fffe0ff */
[----:B------:R-:W-:Y:S02]  /*4af0*/  UIADD3.64 UR62, UPT, UPT, UR20, 0x104, URZ ;  /* 0x00000104143e7897 */ /* 0x000fe4000fffe0ff */
[----:B------:R-:W-:Y:S02]  /*4b00*/  UIADD3.64 UR64, UPT, UPT, UR20, 0x17e, URZ ;  /* 0x0000017e14407897 */ /* 0x000fe4000fffe0ff */
[----:B0-----:R-:W-:Y:S01]  /*4b10*/  UIADD3.64 UR76, UPT, UPT, UR20, 0x180, URZ ;  /* 0x00000180144c7897 */ /* 0x001fe2000fffe0ff */
[----:B------:R-:W-:Y:S01]  /*4b20*/  UMOV UR56, 0x0 ;  /* 0x0000000000387882 */ /* 0x000fe20000000000 */
[----:B------:R-:W-:Y:S01]  /*4b30*/  UMOV UR57, 0x4048010 ;  /* 0x0404801000397882 */ /* 0x000fe20000000000 */
[----:B------:R-:W-:Y:S01]  /*4b40*/  UIADD3.64 UR66, UPT, UPT, UR20, 0x182, URZ ;  /* 0x0000018214427897 */ /* 0x000fe2000fffe0ff */
[----:B------:R0:W-:Y:S01]  /*4b50*/  UTCHMMA gdesc[UR58], gdesc[UR72], tmem[UR7], tmem[UR56], idesc[UR57], UPT ;  /* 0x00ff38483a0075ea */ /* 0x0001e2000b800007 */
[----:B------:R-:W-:Y:S01]  /*4b60*/  UMOV UR68, 0x0 ;  /* 0x0000000000447882 */ /* 0x000fe20000000000 */
[----:B------:R-:W-:Y:S01]  /*4b70*/  UMOV UR69, 0x4048010 ;  /* 0x0404801000457882 */ /* 0x000fe20000000000 */
[----:B------:R-:W-:Y:S01]  /*4b80*/  UIADD3.64 UR20, UPT, UPT, UR20, 0x184, URZ ;  /* 0x0000018414147897 */ /* 0x000fe2000fffe0ff */
[----:B------:R0:W-:Y:S01]  /*4b90*/  UTCHMMA gdesc[UR54], gdesc[UR36], tmem[UR7], tmem[UR68], idesc[UR69], UPT ;  /* 0x00ff4424360075ea */ /* 0x0001e2000b800007 */
[----:B------:R-:W-:Y:S01]  /*4ba0*/  UMOV UR50, 0x0 ;  /* 0x0000000000327882 */ /* 0x000fe20000000000 */
[----:B------:R-:W-:Y:S01]  /*4bb0*/  UMOV UR51, 0x4048010 ;  /* 0x0404801000337882 */ /* 0x000fe20000000000 */
[----:B------:R-:W-:Y:S01]  /*4bc0*/  UMOV UR44, 0x0 ;  /* 0x00000000002c7882 */ /* 0x000fe20000000000 */
[----:B------:R-:W-:Y:S01]  /*4bd0*/  UMOV UR45, 0x4048010 ;  /* 0x04048010002d7882 */ /* 0x000fe20000000000 */
[----:B------:R0:W-:Y:S01]  /*4be0*/  UTCHMMA gdesc[UR52], gdesc[UR26], tmem[UR7], tmem[UR48], idesc[UR49], UPT ;  /* 0x00ff301a340075ea */ /* 0x0001e2000b800007 */
        /* <DEDUP_REMOVED lines=15> */
[----:B------:R0:W-:Y:S01]  /*4ce0*/  UTCHMMA gdesc[UR18], gdesc[UR66], tmem[UR7], tmem[UR22], idesc[UR23], UPT ;  /* 0x00ff1642120075ea */ /* 0x0001e2000b800007 */
[----:B------:R0:W-:Y:S01]  /*4cf0*/  UTCHMMA gdesc[UR70], gdesc[UR20], tmem[UR7], tmem[UR16], idesc[UR17], UPT ;  /* 0x00ff1014460075ea */ /* 0x0001e2000b800007 */
[----:B------:R0:W-:Y:S01]  /*4d00*/  UTCBAR [UR8], URZ ;  /* 0x000000ff080073e9 */ /* 0x0001e200080000ff */
[----:B------:R-:W-:Y:S01]  /*4d10*/  NOP ;  /* 0x0000000000007918 */ /* 0x000fe20000000000 */
.L_x_6:
[----:B------:R-:W-:Y:S05]  /*4d20*/  @!P0 BRA `(.L_x_7) ;  /* 0x0000000000088947 */ /* 0x000fea0003800000 */
[----:B------:R-:W1:Y:S02]  /*4d30*/  SYNCS.PHASECHK.TRANS64.TRYWAIT P2, [UR4+0xa000], RZ ;  /* 0x00a000ffff0075a7 */ /* 0x000e640008041104 */
[----:B-1----:R-:W-:Y:S05]  /*4d40*/  @!P2 BRA `(.L_x_8) ;  /* 0x0000008400d0a947 */ /* 0x002fea0003800000 */
.L_x_7:
[----:B------:R-:W-:Y:S06]  /*4d50*/  BAR.SYNC.DEFER_BLOCKING 0x0 ;  /* 0x0000000000007b1d */ /* 0x000fec0000010000 */
[----:B0-----:R-:W0:Y:S01]  /*4d60*/  LDCU UR8, c[0x0][0x3a8] ;  /* 0x00007500ff0877ac */ /* 0x001e220008000800 */
[----:B------:R-:W-:Y:S01]  /*4d70*/  LDTM.16dp32bit_t0_t15.x8 R4, tmem[UR6+0x100000] ;  /* 0x10000006000479ee */ /* 0x000fe20008980000 */
[----:B------:R-:W0:Y:S01]  /*4d80*/  LDTM.16dp32bit_t16_t31.x8 R4, tmem[UR6+0x100008] ;  /* 0x10000806000479ee */ /* 0x000e2200089a0000 */
[----:B------:R-:W1:Y:S01]  /*4d90*/  @!P6 SYNCS.CCTL.IV [UR4+0xa000] ;  /* 0x00a00000ff00e9b1 */ /* 0x000e620008000004 */
[----:B------:R-:W-:Y:S01]  /*4da0*/  NOP ;  /* 0x0000000000007918 */ /* 0x000fe20000000000 */
[----:B------:R2:W5:Y:S04]  /*4db0*/  @P0 LDG.E.U16 R43, desc[UR12][R216.64] ;  /* 0x0000000cd82b0981 */ /* 0x000568000c1e1500 */
        /* <DEDUP_REMOVED lines=30> */
[----:B------:R2:W5:Y:S01]  /*4fa0*/  @P0 LDG.E.U16 R136, desc[UR12][R154.64] ;  /* 0x0000000c9a880981 */ /* 0x000562000c1e1500 */
[----:B------:R-:W3:Y:S01]  /*4fb0*/  S2R R2, SR_TID.X ;  /* 0x0000000000027919 */ /* 0x000ee20000002100 */
[----:B0-----:R-:W-:Y:S01]  /*4fc0*/  FMUL R4, R4, UR8 ;  /* 0x0000000804047c20 */ /* 0x001fe20008400000 */
[----:B------:R-:W-:Y:S01]  /*4fd0*/  FMUL R5, R5, UR8 ;  /* 0x0000000805057c20 */ /* 0x000fe20008400000 */
[----:B------:R-:W-:Y:S01]  /*4fe0*/  FMUL R6, R6, UR8 ;  /* 0x0000000806067c20 */ /* 0x000fe20008400000 */
[----:B------:R-:W-:Y:S01]  /*4ff0*/  FMUL R7, R7, UR8 ;  /* 0x0000000807077c20 */ /* 0x000fe20008400000 */
[----:B------:R-:W-:Y:S01]  /*5000*/  FMUL R8, R8, UR8 ;  /* 0x0000000808087c20 */ /* 0x000fe20008400000 */
[----:B------:R-:W-:Y:S01]  /*5010*/  FMUL R9, R9, UR8 ;  /* 0x0000000809097c20 */ /* 0x000fe20008400000 */
[----:B---3--:R-:W-:-:S02]  /*5020*/  LOP3.LUT R0, R2, 0xf, RZ, 0xc0, !PT ;  /* 0x0000000f02007812 */ /* 0x008fc400078ec0ff */
[C---:B------:R-:W-:Y:S02]  /*5030*/  LOP3.LUT R63, R2.reuse, 0x60, RZ, 0xc0, !PT ;  /* 0x00000060023f7812 */ /* 0x040fe400078ec0ff */
[----:B------:R-:W-:Y:S02]  /*5040*/  LOP3.LUT R2, R2, 0x10, RZ, 0xc0, !PT ;  /* 0x0000001002027812 */ /* 0x000fe400078ec0ff */
[----:B------:R-:W-:Y:S02]  /*5050*/  LEA.HI R0, R63, R0, RZ, 0x1f ;  /* 0x000000003f007211 */ /* 0x000fe400078ff8ff */
[----:B------:R-:W-:Y:S02]  /*5060*/  SHF.R.U32.HI R243, RZ, 0x1, R2 ;  /* 0x00000001fff37819 */ /* 0x000fe40000011602 */
[----:B------:R-:W-:-:S03]  /*5070*/  IADD3 R135, PT, PT, R3, R0, RZ ;  /* 0x0000000003877210 */ /* 0x000fc60007ffe0ff */
[----:B------:R-:W-:Y:S01]  /*5080*/  VIADD R0, R243, 0x2 ;  /* 0x00000002f3007836 */ /* 0x000fe20000000000 */
[----:B------:R-:W-:Y:S01]  /*5090*/  ISETP.GE.AND P4, PT, R135, R243, PT ;  /* 0x000000f38700720c */ /* 0x000fe20003f86270 */
[----:B------:R-:W-:-:S03]  /*50a0*/  VIADD R2, R243, 0x3 ;  /* 0x00000003f3027836 */ /* 0x000fc60000000000 */
[----:B------:R-:W-:Y:S02]  /*50b0*/  ISETP.GE.AND P3, PT, R135, R0, PT ;  /* 0x000000008700720c */ /* 0x000fe40003f66270 */
[----:B------:R-:W-:Y:S02]  /*50c0*/  IADD3 R0, PT, PT, R243, 0x4, RZ ;  /* 0x00000004f3007810 */ /* 0x000fe40007ffe0ff */
[C---:B------:R-:W-:Y:S02]  /*50d0*/  ISETP.GT.AND P5, PT, R135.reuse, R243, PT ;  /* 0x000000f38700720c */ /* 0x040fe40003fa4270 */
[----:B------:R-:W-:Y:S02]  /*50e0*/  FSEL R63, R4, -INF , P4 ;  /* 0xff800000043f7808 */ /* 0x000fe40002000000 */
[----:B------:R-:W-:Y:S01]  /*50f0*/  ISETP.GE.AND P2, PT, R135, R2, PT ;  /* 0x000000028700720c */ /* 0x000fe20003f46270 */
[----:B------:R-:W-:Y:S01]  /*5100*/  VIADD R2, R243, 0x5 ;  /* 0x00000005f3027836 */ /* 0x000fe20000000000 */
[----:B------:R-:W-:Y:S01]  /*5110*/  ISETP.GE.AND P4, PT, R135, R0, PT ;  /* 0x000000008700720c */ /* 0x000fe20003f86270 */
[----:B------:R-:W-:Y:S01]  /*5120*/  VIADD R0, R243, 0x6 ;  /* 0x00000006f3007836 */ /* 0x000fe20000000000 */
[----:B------:R-:W-:-:S02]  /*5130*/  FSEL R5, R5, -INF , P5 ;  /* 0xff80000005057808 */ /* 0x000fc40002800000 */
[----:B------:R-:W-:Y:S01]  /*5140*/  FSEL R6, R6, -INF , P3 ;  /* 0xff80000006067808 */ /* 0x000fe20001800000 */
[----:B------:R-:W-:Y:S01]  /*5150*/  FMUL R10, R10, UR8 ;  /* 0x000000080a0a7c20 */ /* 0x000fe20008400000 */
[C---:B------:R-:W-:Y:S02]  /*5160*/  ISETP.GE.AND P5, PT, R135.reuse, R2, PT ;  /* 0x000000028700720c */ /* 0x040fe40003fa6270 */
[----:B------:R-:W-:Y:S02]  /*5170*/  ISETP.GE.AND P3, PT, R135, R0, PT ;  /* 0x000000008700720c */ /* 0x000fe40003f66270 */
[----:B------:R-:W-:Y:S02]  /*5180*/  IADD3 R2, PT, PT, R243, 0x7, RZ ;  /* 0x00000007f3027810 */ /* 0x000fe40007ffe0ff */
[----:B------:R-:W-:Y:S02]  /*5190*/  FSEL R7, R7, -INF , P2 ;  /* 0xff80000007077808 */ /* 0x000fe40001000000 */
[----:B------:R-:W-:-:S02]  /*51a0*/  FSEL R8, R8, -INF , P4 ;  /* 0xff80000008087808 */ /* 0x000fc40002000000 */
[----:B------:R-:W-:Y:S01]  /*51b0*/  FMNMX3 R0, R63, R5, R6, !PT ;  /* 0x000000053f007276 */ /* 0x000fe20007800006 */
[----:B------:R-:W-:Y:S01]  /*51c0*/  FMUL R11, R11, UR8 ;  /* 0x000000080b0b7c20 */ /* 0x000fe20008400000 */
[----:B------:R-:W-:Y:S02]  /*51d0*/  ISETP.GE.AND P2, PT, R135, R2, PT ;  /* 0x000000028700720c */ /* 0x000fe40003f46270 */
[----:B------:R-:W-:Y:S02]  /*51e0*/  FSEL R9, R9, -INF , P5 ;  /* 0xff80000009097808 */ /* 0x000fe40002800000 */
[----:B------:R-:W-:Y:S02]  /*51f0*/  FSEL R10, R10, -INF , P3 ;  /* 0xff8000000a0a7808 */ /* 0x000fe40001800000 */
[----:B------:R-:W-:Y:S02]  /*5200*/  FMNMX3 R0, R0, R7, R8, !PT ;  /* 0x0000000700007276 */ /* 0x000fe40007800008 */
[----:B------:R-:W-:-:S02]  /*5210*/  FSEL R11, R11, -INF , P2 ;  /* 0xff8000000b0b7808 */ /* 0x000fc40001000000 */
[----:B------:R-:W-:-:S04]  /*5220*/  FMNMX3 R0, R0, R9, R10, !PT ;  /* 0x0000000900007276 */ /* 0x000fc8000780000a */
[----:B------:R-:W-:-:S05]  /*5230*/  FMNMX R0, R11, R0, !PT ;  /* 0x000000000b007209 */ /* 0x000fca0007800000 */
[----:B------:R-:W0:Y:S02]  /*5240*/  SHFL.BFLY PT, R65, R0, 0x10, 0x1f ;  /* 0x0e001f0000417f89 */ /* 0x000e2400000e0000 */
[----:B0-----:R-:W-:-:S05]  /*5250*/  FMNMX3 R2, R0, -INF , R65, !PT ;  /* 0xff80000000027876 */ /* 0x001fca0007800041 */
[--C-:B------:R-:W-:Y:S01]  /*5260*/  FADD R5, R5, -R2.reuse ;  /* 0x8000000205057221 */ /* 0x100fe20000000000 */
[--C-:B------:R-:W-:Y:S01]  /*5270*/  FADD R63, R63, -R2.reuse ;  /* 0x800000023f3f7221 */ /* 0x100fe20000000000 */
[--C-:B------:R-:W-:Y:S02]  /*5280*/  FADD R6, R6, -R2.reuse ;  /* 0x8000000206067221 */ /* 0x100fe40000000000 */
[----:B------:R-:W-:Y:S01]  /*5290*/  FMUL R5, R5, 1.4426950216293334961 ;  /* 0x3fb8aa3b05057820 */ /* 0x000fe20000400000 */
[----:B------:R-:W-:Y:S01]  /*52a0*/  FMUL R63, R63, 1.4426950216293334961 ;  /* 0x3fb8aa3b3f3f7820 */ /* 0x000fe20000400000 */
[----:B------:R-:W-:Y:S01]  /*52b0*/  FMUL R6, R6, 1.4426950216293334961 ;  /* 0x3fb8aa3b06067820 */ /* 0x000fe20000400000 */
[--C-:B------:R-:W-:Y:S02]  /*52c0*/  FADD R7, R7, -R2.reuse ;  /* 0x8000000207077221 */ /* 0x100fe40000000000 */
[----:B------:R-:W-:Y:S01]  /*52d0*/  MUFU.EX2 R4, R63 ;  /* 0x0000003f00047308 */ /* 0x000fe20000000800 */
[----:B------:R-:W-:Y:S01]  /*52e0*/  FADD R8, R8, -R2 ;  /* 0x8000000208087221 */ /* 0x000fe20000000000 */
[----:B------:R-:W-:-:S06]  /*52f0*/  FMUL R7, R7, 1.4426950216293334961 ;  /* 0x3fb8aa3b07077820 */ /* 0x000fcc0000400000 */
[----:B------:R-:W0:Y:S01]  /*5300*/  MUFU.EX2 R5, R5 ;  /* 0x0000000500057308 */ /* 0x000e220000000800 */
[----:B------:R-:W-:Y:S01]  /*5310*/  FMUL R8, R8, 1.4426950216293334961 ;  /* 0x3fb8aa3b08087820 */ /* 0x000fe20000400000 */
[----:B------:R-:W-:-:S06]  /*5320*/  FADD R9, R9, -R2 ;  /* 0x8000000209097221 */ /* 0x000fcc0000000000 */
[----:B------:R-:W3:Y:S01]  /*5330*/  MUFU.EX2 R6, R6 ;  /* 0x0000000600067308 */ /* 0x000ee20000000800 */
[----:B------:R-:W-:Y:S01]  /*5340*/  FMUL R9, R9, 1.4426950216293334961 ;  /* 0x3fb8aa3b09097820 */ /* 0x000fe20000400000 */
[----:B------:R-:W-:-:S06]  /*5350*/  FADD R10, R10, -R2 ;  /* 0x800000020a0a7221 */ /* 0x000fcc0000000000 */
[----:B------:R-:W4:Y:S01]  /*5360*/  MUFU.EX2 R7, R7 ;  /* 0x0000000700077308 */ /* 0x000f220000000800 */
[----:B------:R-:W-:Y:S01]  /*5370*/  FMUL R10, R10, 1.4426950216293334961 ;  /* 0x3fb8aa3b0a0a7820 */ /* 0x000fe20000400000 */
[----:B------:R-:W-:Y:S01]  /*5380*/  FADD R11, R11, -R2 ;  /* 0x800000020b0b7221 */ /* 0x000fe20000000000 */
[----:B0-----:R-:W-:-:S05]  /*5390*/  FADD R63, R4, R5 ;  /* 0x00000005043f7221 */ /* 0x001fca0000000000 */
[----:B------:R-:W0:Y:S01]  /*53a0*/  MUFU.EX2 R8, R8 ;  /* 0x0000000800087308 */ /* 0x000e220000000800 */
[----:B------:R-:W-:Y:S01]  /*53b0*/  FMUL R11, R11, 1.4426950216293334961 ;  /* 0x3fb8aa3b0b0b7820 */ /* 0x000fe20000400000 */
[----:B---3--:R-:W-:-:S06]  /*53c0*/  FADD R0, R6, R63 ;  /* 0x0000003f06007221 */ /* 0x008fcc0000000000 */
[----:B------:R-:W3:Y:S01]  /*53d0*/  MUFU.EX2 R9, R9 ;  /* 0x0000000900097308 */ /* 0x000ee20000000800 */
[----:B----4-:R-:W-:-:S07]  /*53e0*/  FADD R63, R7, R0 ;  /* 0x00000000073f7221 */ /* 0x010fce0000000000 */
[----:B------:R-:W4:Y:S01]  /*53f0*/  MUFU.EX2 R10, R10 ;  /* 0x0000000a000a7308 */ /* 0x000f220000000800 */
[----:B0-----:R-:W-:-:S07]  /*5400*/  FADD R0, R8, R63 ;  /* 0x0000003f08007221 */ /* 0x001fce0000000000 */
[----:B------:R-:W0:Y:S01]  /*5410*/  MUFU.EX2 R11, R11 ;  /* 0x0000000b000b7308 */ /* 0x000e220000000800 */
[----:B---3--:R-:W-:-:S04]  /*5420*/  FADD R63, R9, R0 ;  /* 0x00000000093f7221 */ /* 0x008fc80000000000 */
[----:B----4-:R-:W-:-:S04]  /*5430*/  FADD R0, R10, R63 ;  /* 0x0000003f0a007221 */ /* 0x010fc80000000000 */
[----:B0-----:R-:W-:-:S05]  /*5440*/  FADD R0, R11, R0 ;  /* 0x000000000b007221 */ /* 0x001fca0000000000 */
[----:B------:R-:W0:Y:S01]  /*5450*/  SHFL.BFLY PT, R63, R0, 0x10, 0x1f ;  /* 0x0e001f00003f7f89 */ /* 0x000e2200000e0000 */
[----:B------:R-:W-:Y:S02]  /*5460*/  F2FP.F16.F32.PACK_AB R4, R5, R4 ;  /* 0x000000040504723e */ /* 0x000fe400000000ff */
[----:B------:R-:W-:Y:S02]  /*5470*/  F2FP.F16.F32.PACK_AB R5, R7, R6 ;  /* 0x000000060705723e */ /* 0x000fe400000000ff */
[----:B------:R-:W-:Y:S02]  /*5480*/  F2FP.F16.F32.PACK_AB R6, R9, R8 ;  /* 0x000000080906723e */ /* 0x000fe400000000ff */
[----:B------:R-:W-:Y:S01]  /*5490*/  F2FP.F16.F32.PACK_AB R7, R11, R10 ;  /* 0x0000000a0b07723e */ /* 0x000fe200000000ff */
[----:B0-----:R-:W-:Y:S01]  /*54a0*/  FADD R63, R0, R63 ;  /* 0x0000003f003f7221 */ /* 0x001fe20000000000 */
[----:B-12---:R-:W-:Y:S06]  /*54b0*/  @!P0 BRA `(.L_x_9) ;  /* 0x0000000000088947 */ /* 0x006fec0003800000 */
[----:B------:R0:W-:Y:S01]  /*54c0*/  STTM.16dp32bit_t0_t15.x4 tmem[UR6+0x100], R4 ;  /* 0x00010004000079ed */ /* 0x0001e20008900006 */
[----:B------:R0:W-:Y:S02]  /*54d0*/  STTM.16dp32bit_t16_t31.x4 tmem[UR6+0x104], R4 ;  /* 0x00010404000079ed */ /* 0x0001e40008920006 */
.L_x_9:
[----:B------:R-:W-:Y:S01]  /*54e0*/  FADD R0, -R2, -INF ;  /* 0xff80000002007421 */ /* 0x000fe20000000100 */
[----:B-----5:R-:W-:Y:S03]  /*54f0*/  STS.U16 [R132+UR4+0x8000], R43 ;  /* 0x0080002b84007988 */ /* 0x020fe60008000404 */
[----:B------:R-:W-:Y:S01]  /*5500*/  FMUL R0, R0, 1.4426950216293334961 ;  /* 0x3fb8aa3b00007820 */ /* 0x000fe20000400000 */
[----:B------:R-:W-:Y:S04]  /*5510*/  STS.U16 [R132+UR4+0x8100], R45 ;  /* 0x0081002d84007988 */ /* 0x000fe80008000404 */
[----:B------:R-:W-:Y:S01]  /*5520*/  STS.U16 [R132+UR4+0x8200], R47 ;  /* 0x0082002f84007988 */ /* 0x000fe20008000404 */
[----:B------:R-:W1:Y:S03]  /*5530*/  MUFU.EX2 R0, R0 ;  /* 0x0000000000007308 */ /* 0x000e660000000800 */
[----:B------:R-:W-:Y:S04]  /*5540*/  STS.U16 [R132+UR4+0x8300], R49 ;  /* 0x0083003184007988 */ /* 0x000fe80008000404 */
[----:B------:R-:W-:Y:S04]  /*5550*/  STS.U16 [R132+UR4+0x8400], R51 ;  /* 0x0084003384007988 */ /* 0x000fe80008000404 */
[----:B------:R-:W-:Y:S04]  /*5560*/  STS.U16 [R132+UR4+0x8500], R53 ;  /* 0x0085003584007988 */ /* 0x000fe80008000404 */
[----:B------:R-:W-:Y:S01]  /*5570*/  STS.U16 [R132+UR4+0x8600], R55 ;  /* 0x0086003784007988 */ /* 0x000fe20008000404 */
[----:B-1----:R-:W-:-:S03]  /*5580*/  FADD R143, R0, R63 ;  /* 0x0000003f008f7221 */ /* 0x002fc60000000000 */
        /* <DEDUP_REMOVED lines=17> */
[----:B------:R1:W-:Y:S04]  /*56a0*/  STS.U16 [R132+UR4+0x9800], R29 ;  /* 0x0098001d84007988 */ /* 0x0003e80008000404 */
[----:B------:R2:W-:Y:S04]  /*56b0*/  STS.U16 [R132+UR4+0x9900], R137 ;  /* 0x0099008984007988 */ /* 0x0005e80008000404 */
[----:B------:R2:W-:Y:S04]  /*56c0*/  STS.U16 [R132+UR4+0x9a00], R145 ;  /* 0x009a009184007988 */ /* 0x0005e80008000404 */
[----:B------:R2:W-:Y:S04]  /*56d0*/  STS.U16 [R132+UR4+0x9b00], R147 ;  /* 0x009b009384007988 */ /* 0x0005e80008000404 */
[----:B------:R2:W-:Y:S04]  /*56e0*/  STS.U16 [R132+UR4+0x9c00], R149 ;  /* 0x009c009584007988 */ /* 0x0005e80008000404 */
[----:B------:R2:W-:Y:S04]  /*56f0*/  STS.U16 [R132+UR4+0x9d00], R151 ;  /* 0x009d009784007988 */ /* 0x0005e80008000404 */
[----:B------:R2:W-:Y:S04]  /*5700*/  STS.U16 [R132+UR4+0x9e00], R153 ;  /* 0x009e009984007988 */ /* 0x0005e80008000404 */
[----:B------:R2:W-:Y:S01]  /*5710*/  STS.U16 [R132+UR4+0x9f00], R136 ;  /* 0x009f008884007988 */ /* 0x0005e20008000404 */
[----:B------:R-:W3:Y:S02]  /*5720*/  FENCE.VIEW.ASYNC.T ;  /* 0x00000000000073c6 */ /* 0x000ee40000000200 */
[----:B---3--:R-:W-:Y:S06]  /*5730*/  BAR.SYNC.DEFER_BLOCKING 0x0 ;  /* 0x0000000000007b1d */ /* 0x008fec0000010000 */
[----:B01----:R-:W0:Y:S01]  /*5740*/  LDTM.16dp32bit_t0_t15.x128 R4, tmem[UR6] ;  /* 0x00000006000479ee */ /* 0x003e220008b80000 */
[----:B------:R-:W1:Y:S01]  /*5750*/  LDTM.16dp32bit_t16_t31.x128 R4, tmem[UR6+0x80] ;  /* 0x00008006000479ee */ /* 0x000e620008ba0000 */
[----:B------:R-:W-:Y:S01]  /*5760*/  NOP ;  /* 0x0000000000007918 */ /* 0x000fe20000000000 */
[----:B--2---:R-:W-:Y:S05]  /*5770*/  @!P0 BRA `(.L_x_10) ;  /* 0x0000000800088947 */ /* 0x004fea0003800000 */
[C---:B01----:R-:W-:Y:S01]  /*5780*/  FMUL R4, R0.reuse, R4 ;  /* 0x0000000400047220 */ /* 0x043fe20000400000 */
[C---:B------:R-:W-:Y:S01]  /*5790*/  FMUL R5, R0.reuse, R5 ;  /* 0x0000000500057220 */ /* 0x040fe20000400000 */
        /* <DEDUP_REMOVED lines=125> */
[----:B------:R-:W-:-:S04]  /*5f70*/  FMUL R131, R0, R131 ;  /* 0x0000008300837220 */ /* 0x000fc80000400000 */
[----:B------:R2:W-:Y:S01]  /*5f80*/  STTM.16dp32bit_t0_t15.x128 tmem[UR6], R4 ;  /* 0x00000004000079ed */ /* 0x0005e20008b80006 */
[----:B------:R2:W-:Y:S02]  /*5f90*/  STTM.16dp32bit_t16_t31.x128 tmem[UR6+0x80], R4 ;  /* 0x00008004000079ed */ /* 0x0005e40008ba0006 */
.L_x_10:
[----:B-1----:R-:W1:Y:S02]  /*5fa0*/  FENCE.VIEW.ASYNC.T ;  /* 0x00000000000073c6 */ /* 0x002e640000000200 */
[----:B-1----:R-:W-:Y:S01]  /*5fb0*/  BAR.SYNC.DEFER_BLOCKING 0x0 ;  /* 0x0000000000007b1d */ /* 0x002fe20000010000 */
[----:B------:R-:W-:Y:S01]  /*5fc0*/  UIADD3 UR56, UPT, UPT, UR4, 0xe000, URZ ;  /* 0x0000e00004387890 */ /* 0x000fe2000fffe0ff */
[----:B------:R-:W-:Y:S01]  /*5fd0*/  FSEL R0, R2, -INF , P0 ;  /* 0xff80000002007808 */ /* 0x000fe20000000000 */
[----:B------:R-:W-:Y:S01]  /*5fe0*/  UIADD3 UR8, UPT, UPT, UR5, 0x100, URZ ;  /* 0x0000010005087890 */ /* 0x000fe2000fffe0ff */
[----:B------:R-:W-:Y:S02]  /*5ff0*/  FSEL R143, R143, 1, P0 ;  /* 0x3f8000008f8f7808 */ /* 0x000fe40000000000 */
[----:B------:R1:W-:Y:S06]  /*6000*/  MEMBAR.ALL.CTA ;  /* 0x0000000000007992 */ /* 0x0003ec0000008000 */
[----:B-1----:R-:W1:Y:S02]  /*6010*/  FENCE.VIEW.ASYNC.S ;  /* 0x00000000000073c6 */ /* 0x002e640000000000 */
[----:B-1----:R-:W-:Y:S06]  /*6020*/  BAR.SYNC.DEFER_BLOCKING 0x0 ;  /* 0x0000000000007b1d */ /* 0x002fec0000010000 */
[----:B------:R-:W-:Y:S05]  /*6030*/  @!P1 BRA `(.L_x_11) ;  /* 0x0000000000449947 */ /* 0x000fea0003800000 */
[----:B------:R-:W-:Y:S01]  /*6040*/  UIADD3 UR14, UPT, UPT, UR4, 0x8000, URZ ;  /* 0x00008000040e7890 */ /* 0x000fe2000fffe0ff */
[----:B------:R-:W-:Y:S01]  /*6050*/  BSSY.RECONVERGENT B0, `(.L_x_12) ;  /* 0x000000e000007945 */ /* 0x000fe20003800200 */
[----:B------:R-:W-:Y:S02]  /*6060*/  ELECT P0, URZ, PT ;  /* 0x0000000000ff782f */ /* 0x000fe40003800000 */
[----:B------:R-:W-:Y:S01]  /*6070*/  USHF.R.U32.HI UR14, URZ, 0x4, UR14 ;  /* 0x00000004ff0e7899 */ /* 0x000fe2000801160e */
[----:B------:R-:W-:Y:S01]  /*6080*/  UMOV UR16, 0x0 ;  /* 0x0000000000107882 */ /* 0x000fe20000000000 */
[----:B------:R-:W-:Y:S02]  /*6090*/  UMOV UR17, 0x4400010 ;  /* 0x0440001000117882 */ /* 0x000fe40000000000 */
[----:B------:R-:W-:Y:S01]  /*60a0*/  USGXT.U32 UR14, UR14, 0xe ;  /* 0x0000000e0e0e789a */ /* 0x000fe20008000000 */
[----:B------:R-:W-:-:S08]  /*60b0*/  UMOV UR15, 0xc0004010 ;  /* 0xc0004010000f7882 */ /* 0x000fd00000000000 */
[----:B------:R1:W-:Y:S01]  /*60c0*/  UTCHMMA tmem[UR8], gdesc[UR14], tmem[UR5], tmem[UR16], idesc[UR17], UPT ;  /* 0x00ff100e080079ea */ /* 0x0003e2000b800005 */
[----:B------:R-:W-:Y:S05]  /*60d0*/  @!P0 BRA `(.L_x_13) ;  /* 0x0000000000148947 */ /* 0x000fea0003800000 */
[----:B-1----:R-:W-:Y:S01]  /*60e0*/  UMOV UR14, UR56 ;  /* 0x00000038000e7c82 */ /* 0x002fe20008000000 */
[----:B------:R-:W-:Y:S02]  /*60f0*/  UMOV UR15, URZ ;  /* 0x000000ff000f7c82 */ /* 0x000fe40008000000 */
[----:B------:R-:W-:Y:S02]  /*6100*/  UMOV UR14, UR14 ;  /* 0x0000000e000e7c82 */ /* 0x000fe40008000000 */
[----:B------:R3:W-:Y:S01]  /*6110*/  UTCBAR [UR14], URZ ;  /* 0x000000ff0e0073e9 */ /* 0x0007e200080000ff */
[----:B------:R-:W-:Y:S02]  /*6120*/  NOP ;  /* 0x0000000000007918 */ /* 0x000fe40000000000 */
.L_x_13:
[----:B-1-3--:R-:W-:Y:S05]  /*6130*/  BSYNC.RECONVERGENT B0 ;  /* 0x0000000000007941 */ /* 0x00afea0003800200 */
.L_x_12:
[----:B------:R-:W-:Y:S05]  /*6140*/  BRA `(.L_x_14) ;  /* 0x0000000000087947 */ /* 0x000fea0003800000 */
.L_x_11:
[----:B------:R-:W-:-:S13]  /*6150*/  ISETP.GE.AND P0, PT, R3, RZ, PT ;  /* 0x000000ff0300720c */ /* 0x000fda0003f06270 */
[----:B------:R-:W-:Y:S05]  /*6160*/  @!P0 BRA `(.L_x_15) ;  /* 0x0000002400e48947 */ /* 0x000fea0003800000 */
.L_x_14:
[----:B------:R-:W-:Y:S01]  /*6170*/  USHF.R.U32.HI UR68, URZ, 0x4, UR11 ;  /* 0x00000004ff447899 */ /* 0x000fe2000801160b */
[----:B------:R-:W-:Y:S01]  /*6180*/  SHF.L.U32 R2, R133, 0x4, RZ ;  /* 0x0000000485027819 */ /* 0x000fe200000006ff */
[----:B------:R-:W-:Y:S01]  /*6190*/  USHF.R.U32.HI UR16, URZ, 0x4, UR4 ;  /* 0x00000004ff107899 */ /* 0x000fe20008011604 */
[----:B0-2---:R-:W-:Y:S01]  /*61a0*/  IMAD.MOV.U32 R13, RZ, RZ, RZ ;  /* 0x000000ffff0d7224 */ /* 0x005fe200078e00ff */
[----:B------:R-:W-:Y:S01]  /*61b0*/  UIADD3 UR14, UPT, UPT, UR4, 0xc000, URZ ;  /* 0x0000c000040e7890 */ /* 0x000fe2000fffe0ff */
[----:B------:R-:W-:Y:S01]  /*61c0*/  CS2R R136, SRZ ;  /* 0x0000000000887805 */ /* 0x000fe2000001ff00 */
[----:B------:R-:W-:Y:S01]  /*61d0*/  UISETP.NE.U32.AND UP2, UPT, UR10, URZ, UPT ;  /* 0x000000ff0a00728c */ /* 0x000fe2000bf45070 */
[----:B------:R-:W-:Y:S01]  /*61e0*/  IMAD.MOV.U32 R142, RZ, RZ, RZ ;  /* 0x000000ffff8e7224 */ /* 0x000fe200078e00ff */
[----:B------:R-:W-:Y:S01]  /*61f0*/  USGXT.U32 UR68, UR68, 0xe ;  /* 0x0000000e4444789a */ /* 0x000fe20008000000 */
[----:B------:R-:W-:Y:S01]  /*6200*/  MOV R12, UR56 ;  /* 0x00000038000c7c02 */ /* 0x000fe20008000f00 */
[----:B------:R-:W-:-:S02]  /*6210*/  USGXT.U32 UR10, UR16, 0xe ;  /* 0x0000000e100a789a */ /* 0x000fc40008000000 */
[----:B------:R-:W-:Y:S02]  /*6220*/  USHF.R.U32.HI UR70, URZ, 0x4, UR14 ;  /* 0x00000004ff467899 */ /* 0x000fe4000801160e */
[----:B------:R-:W-:Y:S02]  /*6230*/  UIADD3 UR16, UP3, UPT, UR68, 0x2, URZ ;  /* 0x0000000244107890 */ /* 0x000fe4000ff7e0ff */
[----:B------:R-:W-:Y:S01]  /*6240*/  UIADD3 UR14, UP4, UPT, UR10, 0x80, URZ ;  /* 0x000000800a0e7890 */ /* 0x000fe2000ff9e0ff */
[----:B------:R-:W-:Y:S01]  /*6250*/  UMOV UR11, URZ ;  /* 0x000000ff000b7c82 */ /* 0x000fe20008000000 */
[----:B------:R-:W-:Y:S01]  /*6260*/  UMOV UR15, URZ ;  /* 0x000000ff000f7c82 */ /* 0x000fe20008000000 */
[----:B------:R-:W-:Y:S02]  /*6270*/  UIADD3.X UR17, UPT, UPT, UR11, 0x40004040, URZ, UP3, !UPT ;  /* 0x400040400b117890 */ /* 0x000fe40009ffe4ff */
[----:B------:R-:W-:Y:S02]  /*6280*/  UIADD3.X UR15, UPT, UPT, UR15, 0x40004040, URZ, UP4, !UPT ;  /* 0x400040400f0f7890 */ /* 0x000fe4000a7fe4ff */
[----:B------:R-:W-:-:S02]  /*6290*/  UIADD3 UR18, UP6, UPT, UR14, 0x80, URZ ;  /* 0x000000800e127890 */ /* 0x000fc4000ffde0ff */
[----:B------:R-:W-:Y:S02]  /*62a0*/  UIADD3 UR20, UP3, UPT, UR14, 0x100, URZ ;  /* 0x000001000e147890 */ /* 0x000fe4000ff7e0ff */
[----:B------:R-:W-:Y:S02]  /*62b0*/  UIADD3.X UR19, UPT, UPT, UR15, URZ, URZ, UP6, !UPT ;  /* 0x000000ff0f137290 */ /* 0x000fe4000b7fe4ff */
[----:B------:R-:W-:Y:S02]  /*62c0*/  UIADD3.X UR21, UPT, UPT, UR15, URZ, URZ, UP3, !UPT ;  /* 0x000000ff0f157290 */ /* 0x000fe40009ffe4ff */
[----:B------:R-:W-:Y:S02]  /*62d0*/  UIADD3 UR22, UP4, UPT, UR14, 0x180, URZ ;  /* 0x000001800e167890 */ /* 0x000fe4000ff9e0ff */
[----:B------:R-:W-:Y:S02]  /*62e0*/  UIADD3 UR24, UP5, UPT, UR14, 0x200, URZ ;  /* 0x000002000e187890 */ /* 0x000fe4000ffbe0ff */
[----:B------:R-:W-:-:S02]  /*62f0*/  UIADD3 UR26, UP6, UPT, UR14, 0x280, URZ ;  /* 0x000002800e1a7890 */ /* 0x000fc4000ffde0ff */
[----:B------:R-:W-:Y:S02]  /*6300*/  UIADD3 UR28, UP3, UPT, UR14, 0x300, URZ ;  /* 0x000003000e1c7890 */ /* 0x000fe4000ff7e0ff */
[----:B------:R-:W-:Y:S02]  /*6310*/  UIADD3.64 UR48, UPT, UPT, UR16, 0x2, URZ ;  /* 0x0000000210307897 */ /* 0x000fe4000fffe0ff */
[----:B------:R-:W-:Y:S02]  /*6320*/  UIADD3.X UR23, UPT, UPT, UR15, URZ, URZ, UP4, !UPT ;  /* 0x000000ff0f177290 */ /* 0x000fe4000a7fe4ff */
[----:B------:R-:W-:Y:S02]  /*6330*/  UIADD3.X UR25, UPT, UPT, UR15, URZ, URZ, UP5, !UPT ;  /* 0x000000ff0f197290 */ /* 0x000fe4000affe4ff */
[----:B------:R-:W-:Y:S01]  /*6340*/  UIADD3.X UR27, UPT, UPT, UR15, URZ, URZ, UP6, !UPT ;  /* 0x000000ff0f1b7290 */ /* 0x000fe2000b7fe4ff */
[----:B------:R-:W-:Y:S01]  /*6350*/  IMAD.U32 R152, RZ, RZ, UR48 ;  /* 0x00000030ff987e24 */ /* 0x000fe2000f8e00ff */
[----:B------:R-:W-:Y:S01]  /*6360*/  UIADD3.X UR29, UPT, UPT, UR15, URZ, URZ, UP3, !UPT ;  /* 0x000000ff0f1d7290 */ /* 0x000fe20009ffe4ff */
[----:B------:R-:W-:Y:S01]  /*6370*/  MOV R153, UR49 ;  /* 0x0000003100997c02 */ /* 0x000fe20008000f00 */
[----:B------:R-:W-:-:S02]  /*6380*/  UIADD3 UR30, UP4, UPT, UR14, 0x380, URZ ;  /* 0x000003800e1e7890 */ /* 0x000fc4000ff9e0ff */
[----:B------:R-:W-:Y:S02]  /*6390*/  UIADD3 UR32, UP5, UPT, UR14, 0x400, URZ ;  /* 0x000004000e207890 */ /* 0x000fe4000ffbe0ff */
[----:B------:R-:W-:Y:S02]  /*63a0*/  UIADD3 UR34, UP6, UPT, UR14, 0x480, URZ ;  /* 0x000004800e227890 */ /* 0x000fe4000ffde0ff */
[----:B------:R-:W-:Y:S02]  /*63b0*/  UIADD3 UR36, UP3, UPT, UR14, 0x500, URZ ;  /* 0x000005000e247890 */ /* 0x000fe4000ff7e0ff */
[----:B------:R-:W-:Y:S02]  /*63c0*/  USHF.L.U32 UR62, UR9, 0x4, URZ ;  /* 0x00000004093e7899 */ /* 0x000fe400080006ff */
[----:B------:R-:W-:Y:S02]  /*63d0*/  UIADD3.64 UR50, UPT, UPT, UR16, 0x4, URZ ;  /* 0x0000000410327897 */ /* 0x000fe4000fffe0ff */
[----:B------:R-:W-:-:S02]  /*63e0*/  UIADD3.64 UR46, UPT, UPT, UR16, 0x7e, URZ ;  /* 0x0000007e102e7897 */ /* 0x000fc4000fffe0ff */
[----:B------:R-:W-:Y:S01]  /*63f0*/  UIADD3.64 UR48, UPT, UPT, UR16, 0x80, URZ ;  /* 0x0000008010307897 */ /* 0x000fe2000fffe0ff */
[----:B------:R-:W-:Y:S01]  /*6400*/  IMAD.U32 R149, RZ, RZ, UR62 ;  /* 0x0000003eff957e24 */ /* 0x000fe2000f8e00ff */
[----:B------:R-:W-:Y:S01]  /*6410*/  UIADD3.X UR31, UPT, UPT, UR15, URZ, URZ, UP4, !UPT ;  /* 0x000000ff0f1f7290 */ /* 0x000fe2000a7fe4ff */
[----:B------:R-:W-:Y:S01]  /*6420*/  IMAD.U32 R146, RZ, RZ, UR50 ;  /* 0x00000032ff927e24 */ /* 0x000fe2000f8e00ff */
[----:B------:R-:W-:Y:S01]  /*6430*/  UIADD3.X UR33, UPT, UPT, UR15, URZ, URZ, UP5, !UPT ;  /* 0x000000ff0f217290 */ /* 0x000fe2000affe4ff */
[----:B------:R-:W-:Y:S01]  /*6440*/  IMAD.U32 R147, RZ, RZ, UR51 ;  /* 0x00000033ff937e24 */ /* 0x000fe2000f8e00ff */
[----:B------:R-:W-:Y:S01]  /*6450*/  UIADD3.X UR35, UPT, UPT, UR15, URZ, URZ, UP6, !UPT ;  /* 0x000000ff0f237290 */ /* 0x000fe2000b7fe4ff */
[----:B------:R-:W-:Y:S01]  /*6460*/  IMAD.U32 R144, RZ, RZ, UR46 ;  /* 0x0000002eff907e24 */ /* 0x000fe2000f8e00ff */
[----:B------:R-:W-:Y:S01]  /*6470*/  UIADD3.X UR37, UPT, UPT, UR15, URZ, URZ, UP3, !UPT ;  /* 0x000000ff0f257290 */ /* 0x000fe20009ffe4ff */
[----:B------:R-:W-:Y:S01]  /*6480*/  IMAD.U32 R145, RZ, RZ, UR47 ;  /* 0x0000002fff917e24 */ /* 0x000fe2000f8e00ff */
[----:B------:R-:W-:Y:S01]  /*6490*/  UIADD3 UR38, UP4, UPT, UR14, 0x580, URZ ;  /* 0x000005800e267890 */ /* 0x000fe2000ff9e0ff */
[----:B------:R-:W-:Y:S01]  /*64a0*/  MOV R150, UR48 ;  /* 0x0000003000967c02 */ /* 0x000fe20008000f00 */
[----:B------:R-:W-:Y:S01]  /*64b0*/  UIADD3 UR40, UP5, UPT, UR14, 0x600, URZ ;  /* 0x000006000e287890 */ /* 0x000fe2000ffbe0ff */
[----:B------:R-:W-:Y:S01]  /*64c0*/  IMAD.U32 R151, RZ, RZ, UR49 ;  /* 0x00000031ff977e24 */ /* 0x000fe2000f8e00ff */
[----:B------:R-:W-:Y:S01]  /*64d0*/  UIADD3 UR42, UP6, UPT, UR14, 0x680, URZ ;  /* 0x000006800e2a7890 */ /* 0x000fe2000ffde0ff */
[----:B------:R-:W-:Y:S01]  /*64e0*/  IMAD.U32 R3, RZ, RZ, UR62 ;  /* 0x0000003eff037e24 */ /* 0x000fe2000f8e00ff */
[----:B------:R-:W-:Y:S01]  /*64f0*/  UIADD3 UR44, UP3, UPT, UR14, 0x700, URZ ;  /* 0x000007000e2c7890 */ /* 0x000fe2000ff7e0ff */
[----:B------:R-:W-:Y:S01]  /*6500*/  UMOV UR9, 0x1 ;  /* 0x0000000100097882 */ /* 0x000fe20000000000 */
[----:B------:R-:W-:-:S02]  /*6510*/  USGXT.U32 UR70, UR70, 0xe ;  /* 0x0000000e4646789a */ /* 0x000fc40008000000 */
[----:B------:R-:W-:Y:S02]  /*6520*/  UIADD3.X UR39, UPT, UPT, UR15, URZ, URZ, UP4, !UPT ;  /* 0x000000ff0f277290 */ /* 0x000fe4000a7fe4ff */
[----:B------:R-:W-:Y:S02]  /*6530*/  UIADD3.X UR41, UPT, UPT, UR15, URZ, URZ, UP5, !UPT ;  /* 0x000000ff0f297290 */ /* 0x000fe4000affe4ff */
[----:B------:R-:W-:Y:S02]  /*6540*/  UIADD3.X UR43, UPT, UPT, UR15, URZ, URZ, UP6, !UPT ;  /* 0x000000ff0f2b7290 */ /* 0x000fe4000b7fe4ff */
[----:B------:R-:W-:Y:S02]  /*6550*/  UIADD3.X UR45, UPT, UPT, UR15, URZ, URZ, UP3, !UPT ;  /* 0x000000ff0f2d7290 */ /* 0x000fe40009ffe4ff */
        /* <DEDUP_REMOVED lines=9> */
[----:B------:R-:W-:-:S12]  /*65f0*/  UIADD3.64 UR64, UPT, UPT, UR16, 0x184, URZ ;  /* 0x0000018410407897 */ /* 0x000fd8000fffe0ff */
.L_x_20:
[----:B------:R-:W2:Y:S04]  /*6600*/  LDL.64 R10, [R1+0x30] ;  /* 0x00003000010a7983 */ /* 0x000ea80000100a00 */
[----:B------:R-:W3:Y:S04]  /*6610*/  LDL.64 R18, [R1+0x28] ;  /* 0x0000280001127983 */ /* 0x000ee80000100a00 */
[----:B------:R-:W4:Y:S04]  /*6620*/  LDL.64 R8, [R1+0x70] ;  /* 0x0000700001087983 */ /* 0x000f280000100a00 */
[----:B------:R-:W5:Y:S04]  /*6630*/  LDL.64 R14, [R1+0x68] ;  /* 0x00006800010e7983 */ /* 0x000f680000100a00 */
[----:B------:R-:W5:Y:S04]  /*6640*/  LDL.64 R22, [R1+0x20] ;  /* 0x0000200001167983 */ /* 0x000f680000100a00 */
[----:B------:R-:W5:Y:S04]  /*6650*/  LDL.64 R26, [R1+0x18] ;  /* 0x00001800011a7983 */ /* 0x000f680000100a00 */
[----:B------:R-:W5:Y:S04]  /*6660*/  LDL.64 R28, [R1+0x10] ;  /* 0x00001000011c7983 */ /* 0x000f680000100a00 */
[----:B------:R-:W5:Y:S04]  /*6670*/  LDL.64 R30, [R1+0x8] ;  /* 0x00000800011e7983 */ /* 0x000f680000100a00 */
[----:B------:R-:W5:Y:S04]  /*6680*/  LDL.64 R52, [R1+0x60] ;  /* 0x0000600001347983 */ /* 0x000f680000100a00 */
[----:B------:R-:W5:Y:S04]  /*6690*/  LDL.64 R32, [R1] ;  /* 0x0000000001207983 */ /* 0x000f680000100a00 */
[----:B------:R-:W5:Y:S04]  /*66a0*/  LDL.64 R48, [R1+0x58] ;  /* 0x0000580001307983 */ /* 0x000f680000100a00 */
[----:B------:R-:W5:Y:S04]  /*66b0*/  LDL.64 R38, [R1+0x50] ;  /* 0x0000500001267983 */ /* 0x000f680000100a00 */
[----:B------:R-:W5:Y:S04]  /*66c0*/  LDL.64 R50, [R1+0x48] ;  /* 0x0000480001327983 */ /* 0x000f680000100a00 */
[----:B------:R-:W5:Y:S04]  /*66d0*/  LDL.64 R40, [R1+0x40] ;  /* 0x0000400001287983 */ /* 0x000f680000100a00 */
[----:B------:R-:W5:Y:S01]  /*66e0*/  LDL.64 R34, [R1+0x38] ;  /* 0x0000380001227983 */ /* 0x000f620000100a00 */
[----:B------:R-:W-:-:S04]  /*66f0*/  IMAD.WIDE R4, R2, 0x2, R140 ;  /* 0x0000000202047825 */ /* 0x000fc800078e028c */
[----:B------:R-:W-:-:S05]  /*6700*/  IMAD.WIDE R6, R2, 0x2, R138 ;  /* 0x0000000202067825 */ /* 0x000fca00078e028a */
[----:B------:R0:W5:Y:S02]  /*6710*/  LDG.E.U16 R21, desc[UR12][R6.64] ;  /* 0x0000000c06157981 */ /* 0x000164000c1e1500 */
[----:B0-----:R-:W-:-:S05]  /*6720*/  IMAD.WIDE R6, R2, 0x2, R218 ;  /* 0x0000000202067825 */ /* 0x001fca00078e02da */
[----:B------:R-:W5:Y:S01]  /*6730*/  LDG.E.U16 R36, desc[UR12][R6.64] ;  /* 0x0000000c06247981 */ /* 0x000f62000c1e1500 */
[----:B--2---:R-:W-:-:S03]  /*6740*/  IMAD.WIDE R16, R2, 0x2, R10 ;  /* 0x0000000202107825 */ /* 0x004fc600078e020a */
[----:B------:R0:W2:Y:S01]  /*6750*/  LDG.E.U16 R11, desc[UR12][R4.64] ;  /* 0x0000000c040b7981 */ /* 0x0000a2000c1e1500 */
[----:B---3--:R-:W-:-:S04]  /*6760*/  IMAD.WIDE R18, R2, 0x2, R18 ;  /* 0x0000000202127825 */ /* 0x008fc800078e0212 */
[C---:B----4-:R-:W-:Y:S01]  /*6770*/  IMAD.WIDE R8, R2.reuse, 0x2, R8 ;  /* 0x0000000202087825 */ /* 0x050fe200078e0208 */
[----:B------:R-:W3:Y:S03]  /*6780*/  LDG.E.U16 R45, desc[UR12][R18.64] ;  /* 0x0000000c122d7981 */ /* 0x000ee6000c1e1500 */
[C---:B-----5:R-:W-:Y:S01]  /*6790*/  IMAD.WIDE R14, R2.reuse, 0x2, R14 ;  /* 0x00000002020e7825 */ /* 0x060fe200078e020e */
[----:B------:R1:W4:Y:S03]  /*67a0*/  LDG.E.U16 R10, desc[UR12][R8.64] ;  /* 0x0000000c080a7981 */ /* 0x000326000c1e1500 */
[C---:B------:R-:W-:Y:S01]  /*67b0*/  IMAD.WIDE R24, R2.reuse, 0x2, R22 ;  /* 0x0000000202187825 */ /* 0x040fe200078e0216 */
[----:B------:R-:W5:Y:S03]  /*67c0*/  LDG.E.U16 R20, desc[UR12][R14.64] ;  /* 0x0000000c0e147981 */ /* 0x000f66000c1e1500 */
[C---:B------:R-:W-:Y:S01]  /*67d0*/  IMAD.WIDE R26, R2.reuse, 0x2, R26 ;  /* 0x00000002021a7825 */ /* 0x040fe200078e021a */
[----:B------:R-:W4:Y:S03]  /*67e0*/  LDG.E.U16 R23, desc[UR12][R16.64] ;  /* 0x0000000c10177981 */ /* 0x000f26000c1e1500 */
[C---:B0-----:R-:W-:Y:S01]  /*67f0*/  IMAD.WIDE R4, R2.reuse, 0x2, R220 ;  /* 0x0000000202047825 */ /* 0x041fe200078e02dc */
[----:B------:R0:W5:Y:S03]  /*6800*/  LDG.E.U16 R42, desc[UR12][R24.64] ;  /* 0x0000000c182a7981 */ /* 0x000166000c1e1500 */
[C---:B------:R-:W-:Y:S01]  /*6810*/  IMAD.WIDE R28, R2.reuse, 0x2, R28 ;  /* 0x00000002021c7825 */ /* 0x040fe200078e021c */
[----:B------:R-:W5:Y:S03]  /*6820*/  LDG.E.U16 R44, desc[UR12][R26.64] ;  /* 0x0000000c1a2c7981 */ /* 0x000f66000c1e1500 */
[C---:B------:R-:W-:Y:S01]  /*6830*/  IMAD.WIDE R30, R2.reuse, 0x2, R30 ;  /* 0x00000002021e7825 */ /* 0x040fe200078e021e */
[----:B------:R0:W5:Y:S03]  /*6840*/  LDG.E.U16 R22, desc[UR12][R4.64] ;  /* 0x0000000c04167981 */ /* 0x000166000c1e1500 */
[C---:B-1----:R-:W-:Y:S01]  /*6850*/  IMAD.WIDE R8, R2.reuse, 0x2, R52 ;  /* 0x0000000202087825 */ /* 0x042fe200078e0234 */
[----:B------:R1:W5:Y:S03]  /*6860*/  LDG.E.U16 R46, desc[UR12][R28.64] ;  /* 0x0000000c1c2e7981 */ /* 0x000366000c1e1500 */
[C---:B0-----:R-:W-:Y:S01]  /*6870*/  IMAD.WIDE R24, R2.reuse, 0x2, R32 ;  /* 0x0000000202187825 */ /* 0x041fe200078e0220 */
[----:B------:R0:W5:Y:S03]  /*6880*/  LDG.E.U16 R47, desc[UR12][R30.64] ;  /* 0x0000000c1e2f7981 */ /* 0x000166000c1e1500 */
[C---:B------:R-:W-:Y:S01]  /*6890*/  IMAD.WIDE R14, R2.reuse, 0x2, R48 ;  /* 0x00000002020e7825 */ /* 0x040fe200078e0230 */
[----:B------:R-:W5:Y:S03]  /*68a0*/  LDG.E.U16 R37, desc[UR12][R8.64] ;  /* 0x0000000c08257981 */ /* 0x000f66000c1e1500 */
[C---:B------:R-:W-:Y:S01]  /*68b0*/  IMAD.WIDE R32, R2.reuse, 0x2, R250 ;  /* 0x0000000202207825 */ /* 0x040fe200078e02fa */
[----:B------:R-:W5:Y:S03]  /*68c0*/  LDG.E.U16 R48, desc[UR12][R24.64] ;  /* 0x0000000c18307981 */ /* 0x000f66000c1e1500 */
[C---:B------:R-:W-:Y:S01]  /*68d0*/  IMAD.WIDE R16, R2.reuse, 0x2, R38 ;  /* 0x0000000202107825 */ /* 0x040fe200078e0226 */
[----:B------:R0:W5:Y:S03]  /*68e0*/  LDG.E.U16 R49, desc[UR12][R32.64] ;  /* 0x0000000c20317981 */ /* 0x000166000c1e1500 */
[C---:B------:R-:W-:Y:S01]  /*68f0*/  IMAD.WIDE R4, R2.reuse, 0x2, R50 ;  /* 0x0000000202047825 */ /* 0x040fe200078e0232 */
[----:B------:R0:W5:Y:S03]  /*6900*/  LDG.E.U16 R38, desc[UR12][R14.64] ;  /* 0x0000000c0e267981 */ /* 0x000166000c1e1500 */
[C---:B------:R-:W-:Y:S01]  /*6910*/  IMAD.WIDE R6, R2.reuse, 0x2, R40 ;  /* 0x0000000202067825 */ /* 0x040fe200078e0228 */
[----:B------:R0:W5:Y:S03]  /*6920*/  LDG.E.U16 R39, desc[UR12][R16.64] ;  /* 0x0000000c10277981 */ /* 0x000166000c1e1500 */
[C---:B------:R-:W-:Y:S01]  /*6930*/  IMAD.WIDE R18, R2.reuse, 0x2, R34 ;  /* 0x0000000202127825 */ /* 0x040fe200078e0222 */
[----:B------:R-:W5:Y:S03]  /*6940*/  LDG.E.U16 R40, desc[UR12][R4.64] ;  /* 0x0000000c04287981 */ /* 0x000f66000c1e1500 */
[C---:B-1----:R-:W-:Y:S01]  /*6950*/  IMAD.WIDE R28, R2.reuse, 0x2, R248 ;  /* 0x00000002021c7825 */ /* 0x042fe200078e02f8 */
[----:B------:R-:W5:Y:S03]  /*6960*/  LDG.E.U16 R41, desc[UR12][R6.64] ;  /* 0x0000000c06297981 */ /* 0x000f66000c1e1500 */
[C---:B0-----:R-:W-:Y:S01]  /*6970*/  IMAD.WIDE R30, R2.reuse, 0x2, R246 ;  /* 0x00000002021e7825 */ /* 0x041fe200078e02f6 */
[----:B------:R0:W5:Y:S03]  /*6980*/  LDG.E.U16 R43, desc[UR12][R18.64] ;  /* 0x0000000c122b7981 */ /* 0x000166000c1e1500 */
[C---:B------:R-:W-:Y:S01]  /*6990*/  IMAD.WIDE R32, R2.reuse, 0x2, R232 ;  /* 0x0000000202207825 */ /* 0x040fe200078e02e8 */
[----:B------:R-:W5:Y:S03]  /*69a0*/  LDG.E.U16 R28, desc[UR12][R28.64] ;  /* 0x0000000c1c1c7981 */ /* 0x000f66000c1e1500 */
        /* <DEDUP_REMOVED lines=10> */
[C---:B0-----:R-:W-:Y:S01]  /*6a50*/  IMAD.WIDE R18, R2.reuse, 0x2, R236 ;  /* 0x0000000202127825 */ /* 0x041fe200078e02ec */
[----:B------:R-:W5:Y:S03]  /*6a60*/  LDG.E.U16 R14, desc[UR12][R14.64] ;  /* 0x0000000c0e0e7981 */ /* 0x000f66000c1e1500 */
[C---:B------:R-:W-:Y:S01]  /*6a70*/  IMAD.WIDE R8, R2.reuse, 0x2, R234 ;  /* 0x0000000202087825 */ /* 0x040fe200078e02ea */
[----:B------:R-:W5:Y:S03]  /*6a80*/  LDG.E.U16 R16, desc[UR12][R16.64] ;  /* 0x0000000c10107981 */ /* 0x000f66000c1e1500 */
[C---:B------:R-:W-:Y:S01]  /*6a90*/  IMAD.WIDE R4, R2.reuse, 0x2, R226 ;  /* 0x0000000202047825 */ /* 0x040fe200078e02e2 */
[----:B------:R-:W5:Y:S03]  /*6aa0*/  LDG.E.U16 R19, desc[UR12][R18.64] ;  /* 0x0000000c12137981 */ /* 0x000f66000c1e1500 */
[----:B------:R-:W-:Y:S01]  /*6ab0*/  IMAD.WIDE R6, R2, 0x2, R224 ;  /* 0x0000000202067825 */ /* 0x000fe200078e02e0 */
[----:B------:R-:W5:Y:S04]  /*6ac0*/  LDG.E.U16 R9, desc[UR12][R8.64] ;  /* 0x0000000c08097981 */ /* 0x000f68000c1e1500 */
[----:B------:R-:W5:Y:S04]  /*6ad0*/  LDG.E.U16 R5, desc[UR12][R4.64] ;  /* 0x0000000c04057981 */ /* 0x000f68000c1e1500 */
[----:B------:R-:W5:Y:S01]  /*6ae0*/  LDG.E.U16 R7, desc[UR12][R6.64] ;  /* 0x0000000c06077981 */ /* 0x000f62000c1e1500 */
[----:B------:R-:W-:-:S02]  /*6af0*/  LOP3.LUT R51, R134, 0x10, RZ, 0x3c, !PT ;  /* 0x0000001086337812 */ /* 0x000fc400078e3cff */
[----:B------:R-:W-:Y:S01]  /*6b00*/  LOP3.LUT R50, R134, 0x20, RZ, 0x3c, !PT ;  /* 0x0000002086327812 */ /* 0x000fe200078e3cff */
[----:B------:R-:W-:Y:S01]  /*6b10*/  STS.U16 [R134+UR4+0xb000], R21 ;  /* 0x00b0001586007988 */ /* 0x000fe20008000404 */
[----:B------:R-:W-:Y:S02]  /*6b20*/  UMOV UR66, 0x1 ;  /* 0x0000000100427882 */ /* 0x000fe40000000000 */
[----:B------:R-:W-:-:S04]  /*6b30*/  @!UP1 UIADD3 UR66, UPT, UPT, -UR66, 0x100000, URZ ;  /* 0x0010000042429890 */ /* 0x000fc8000fffe1ff */
[----:B------:R-:W-:Y:S02]  /*6b40*/  @!UP1 USHF.L.U32 UR67, UR66, 0xb, URZ ;  /* 0x0000000b42439899 */ /* 0x000fe400080006ff */
[----:B------:R-:W-:Y:S01]  /*6b50*/  @!UP1 USHF.L.U32 UR66, UR66, 0x1, URZ ;  /* 0x0000000142429899 */ /* 0x000fe200080006ff */
[----:B------:R-:W-:Y:S01]  /*6b60*/  VOTEU.ALL UP3, P6 ;  /* 0x0000000000ff7886 */ /* 0x000fe20003060000 */
[----:B--2---:R-:W-:Y:S04]  /*6b70*/  STS.U16 [R134+UR4+0xa000], R11 ;  /* 0x00a0000b86007988 */ /* 0x004fe80008000404 */
[----:B---3--:R-:W-:Y:S04]  /*6b80*/  STS.U16 [R134+UR4+0xb400], R45 ;  /* 0x00b4002d86007988 */ /* 0x008fe80008000404 */
[----:B----4-:R-:W-:Y:S04]  /*6b90*/  STS.U16 [R134+UR4+0xa400], R23 ;  /* 0x00a4001786007988 */ /* 0x010fe80008000404 */
[----:B------:R-:W-:Y:S04]  /*6ba0*/  STS.U16 [R51+UR4+0xa080], R10 ;  /* 0x00a0800a33007988 */ /* 0x000fe80008000404 */
[----:B-----5:R-:W-:Y:S04]  /*6bb0*/  STS.U16 [R51+UR4+0xb080], R20 ;  /* 0x00b0801433007988 */ /* 0x020fe80008000404 */
[----:B------:R-:W-:Y:S04]  /*6bc0*/  STS.U16 [R51+UR4+0xa480], R42 ;  /* 0x00a4802a33007988 */ /* 0x000fe80008000404 */
[----:B------:R0:W-:Y:S04]  /*6bd0*/  STS.U16 [R51+UR4+0xb480], R44 ;  /* 0x00b4802c33007988 */ /* 0x0001e80008000404 */
[----:B------:R-:W-:Y:S04]  /*6be0*/  STS.U16 [R50+UR4+0xa100], R22 ;  /* 0x00a1001632007988 */ /* 0x000fe80008000404 */
[----:B------:R-:W-:Y:S01]  /*6bf0*/  STS.U16 [R50+UR4+0xb100], R36 ;  /* 0x00b1002432007988 */ /* 0x000fe20008000404 */
[----:B0-----:R-:W-:-:S03]  /*6c00*/  LOP3.LUT R51, R134, 0x30, RZ, 0x3c, !PT ;  /* 0x0000003086337812 */ /* 0x001fc600078e3cff */
[----:B------:R-:W-:Y:S04]  /*6c10*/  STS.U16 [R50+UR4+0xa500], R46 ;  /* 0x00a5002e32007988 */ /* 0x000fe80008000404 */
[----:B------:R0:W-:Y:S04]  /*6c20*/  STS.U16 [R50+UR4+0xb500], R47 ;  /* 0x00b5002f32007988 */ /* 0x0001e80008000404 */
[----:B------:R1:W-:Y:S04]  /*6c30*/  STS.U16 [R51+UR4+0xa180], R37 ;  /* 0x00a1802533007988 */ /* 0x0003e80008000404 */
[----:B------:R1:W-:Y:S01]  /*6c40*/  STS.U16 [R51+UR4+0xb180], R38 ;  /* 0x00b1802633007988 */ /* 0x0003e20008000404 */
[----:B0-----:R-:W-:-:S03]  /*6c50*/  LOP3.LUT R50, R134, 0x40, RZ, 0x3c, !PT ;  /* 0x0000004086327812 */ /* 0x001fc600078e3cff */
[----:B------:R1:W-:Y:S04]  /*6c60*/  STS.U16 [R51+UR4+0xa580], R48 ;  /* 0x00a5803033007988 */ /* 0x0003e80008000404 */
        /* <DEDUP_REMOVED lines=17> */
[----:B------:R0:W-:Y:S06]  /*6d80*/  MEMBAR.ALL.CTA ;  /* 0x0000000000007992 */ /* 0x0001ec0000008000 */
[----:B0-----:R-:W-:Y:S04]  /*6d90*/  FENCE.VIEW.ASYNC.S ;  /* 0x00000000000073c6 */ /* 0x001fe80000000000 */
[----:B------:R-:W0:Y:S02]  /*6da0*/  FENCE.VIEW.ASYNC.S ;  /* 0x00000000000073c6 */ /* 0x000e240000000000 */
[----:B0-----:R1:W0:Y:S02]  /*6db0*/  @!UP3 SYNCS.EXCH.64 URZ, [UR4+0xe010], UR66 ;  /* 0x00e0104204ffb5b2 */ /* 0x0012240008000100 */
[----:B0-----:R-:W-:Y:S06]  /*6dc0*/  BAR.SYNC.DEFER_BLOCKING 0x0 ;  /* 0x0000000000007b1d */ /* 0x001fec0000010000 */
[----:B-1----:R-:W-:Y:S05]  /*6dd0*/  BRA.U UP2, `(.L_x_16) ;  /* 0x0000000102c07547 */ /* 0x002fea000b800000 */
[----:B------:R-:W-:Y:S01]  /*6de0*/  R2UR UR76, R152 ;  /* 0x00000000984c72ca */ /* 0x000fe200000e0000 */
[----:B------:R-:W-:Y:S01]  /*6df0*/  UMOV UR11, 0x40004040 ;  /* 0x40004040000b7882 */ /* 0x000fe20000000000 */
[----:B------:R-:W-:Y:S01]  /*6e00*/  R2UR UR77, R153 ;  /* 0x00000000994d72ca */ /* 0x000fe200000e0000 */
[----:B------:R-:W-:Y:S01]  /*6e10*/  UMOV UR66, 0x0 ;  /* 0x0000000000427882 */ /* 0x000fe20000000000 */
[----:B------:R-:W-:Y:S01]  /*6e20*/  UMOV UR67, 0x4048010 ;  /* 0x0404801000437882 */ /* 0x000fe20000000000 */
[----:B------:R-:W-:Y:S01]  /*6e30*/  UMOV UR69, 0x40004040 ;  /* 0x4000404000457882 */ /* 0x000fe20000000000 */
[----:B------:R-:W-:Y:S01]  /*6e40*/  UMOV UR72, 0x0 ;  /* 0x0000000000487882 */ /* 0x000fe20000000000 */
[----:B------:R0:W-:Y:S01]  /*6e50*/  UTCHMMA gdesc[UR10], gdesc[UR68], tmem[UR7], tmem[UR66], idesc[UR67], !UPT ;  /* 0x00ff42440a0075ea */ /* 0x0001e2000f800007 */
[----:B------:R-:W-:Y:S01]  /*6e60*/  UMOV UR73, 0x4048010 ;  /* 0x0404801000497882 */ /* 0x000fe20000000000 */
[----:B------:R-:W-:Y:S01]  /*6e70*/  ELECT P0, URZ, PT ;  /* 0x0000000000ff782f */ /* 0x000fe20003800000 */
[----:B------:R1:W-:Y:S01]  /*6e80*/  UTCHMMA gdesc[UR14], gdesc[UR16], tmem[UR7], tmem[UR72], idesc[UR73], UPT ;  /* 0x00ff48100e0075ea */ /* 0x0003e2000b800007 */
[----:B------:R-:W-:Y:S01]  /*6e90*/  UMOV UR74, 0x0 ;  /* 0x00000000004a7882 */ /* 0x000fe20000000000 */
[----:B------:R-:W-:Y:S01]  /*6ea0*/  UMOV UR75, 0x4048010 ;  /* 0x04048010004b7882 */ /* 0x000fe20000000000 */
[----:B------:R-:W-:Y:S01]  /*6eb0*/  MOV R4, UR4 ;  /* 0x0000000400047c02 */ /* 0x000fe20008000f00 */
[----:B------:R-:W-:Y:S01]  /*6ec0*/  IMAD.MOV.U32 R5, RZ, RZ, RZ ;  /* 0x000000ffff057224 */ /* 0x000fe200078e00ff */
[----:B------:R2:W-:Y:S01]  /*6ed0*/  UTCHMMA gdesc[UR18], gdesc[UR76], tmem[UR7], tmem[UR74], idesc[UR75], UPT ;  /* 0x00ff4a4c120075ea */ /* 0x0005e2000b800007 */
[----:B0-----:R-:W-:-:S02]  /*6ee0*/  R2UR UR66, R146 ;  /* 0x00000000924272ca */ /* 0x001fc400000e0000 */
[----:B------:R-:W-:Y:S01]  /*6ef0*/  VIADD R4, R4, 0xe010 ;  /* 0x0000e01004047836 */ /* 0x000fe20000000000 */
[----:B------:R-:W-:Y:S02]  /*6f00*/  R2UR UR67, R147 ;  /* 0x00000000934372ca */ /* 0x000fe400000e0000 */
[----:B-1----:R-:W-:Y:S02]  /*6f10*/  R2UR UR72, R144 ;  /* 0x00000000904872ca */ /* 0x002fe400000e0000 */
[----:B------:R-:W-:Y:S02]  /*6f20*/  R2UR UR73, R145 ;  /* 0x00000000914972ca */ /* 0x000fe400000e0000 */
[----:B--2---:R-:W-:Y:S01]  /*6f30*/  R2UR UR74, R150 ;  /* 0x00000000964a72ca */ /* 0x004fe200000e0000 */
[----:B------:R-:W-:Y:S01]  /*6f40*/  UMOV UR76, 0x0 ;  /* 0x00000000004c7882 */ /* 0x000fe20000000000 */
[----:B------:R-:W-:Y:S01]  /*6f50*/  R2UR UR75, R151 ;  /* 0x00000000974b72ca */ /* 0x000fe200000e0000 */
[----:B------:R-:W-:Y:S01]  /*6f60*/  UMOV UR77, 0x4048010 ;  /* 0x04048010004d7882 */ /* 0x000fe20000000000 */
[----:B------:R-:W-:-:S03]  /*6f70*/  @P0 MOV R4, R4 ;  /* 0x0000000400040202 */ /* 0x000fc60000000f00 */
[----:B------:R0:W-:Y:S01]  /*6f80*/  UTCHMMA gdesc[UR20], gdesc[UR66], tmem[UR7], tmem[UR76], idesc[UR77], UPT ;  /* 0x00ff4c42140075ea */ /* 0x0001e2000b800007 */
[----:B------:R-:W-:Y:S01]  /*6f90*/  @P0 R2UR UR11, R4 ;  /* 0x00000000040b02ca */ /* 0x000fe200000e0000 */
[----:B0-----:R-:W-:Y:S01]  /*6fa0*/  UMOV UR66, 0x0 ;  /* 0x0000000000427882 */ /* 0x001fe20000000000 */
[----:B------:R-:W-:Y:S02]  /*6fb0*/  UMOV UR67, 0x4048010 ;  /* 0x0404801000437882 */ /* 0x000fe40000000000 */
[----:B------:R0:W-:Y:S02]  /*6fc0*/  UTCHMMA gdesc[UR22], gdesc[UR72], tmem[UR7], tmem[UR66], idesc[UR67], UPT ;  /* 0x00ff4248160075ea */ /* 0x0001e4000b800007 */
[----:B0-----:R-:W-:Y:S01]  /*6fd0*/  UMOV UR72, 0x0 ;  /* 0x0000000000487882 */ /* 0x001fe20000000000 */
[----:B------:R-:W-:Y:S02]  /*6fe0*/  UMOV UR73, 0x4048010 ;  /* 0x0404801000497882 */ /* 0x000fe40000000000 */
[----:B------:R0:W-:Y:S01]  /*6ff0*/  UTCHMMA gdesc[UR24], gdesc[UR74], tmem[UR7], tmem[UR72], idesc[UR73], UPT ;  /* 0x00ff484a180075ea */ /* 0x0001e2000b800007 */
[----:B------:R1:W-:Y:S01]  /*7000*/  UTCHMMA gdesc[UR26], gdesc[UR46], tmem[UR7], tmem[UR66], idesc[UR67], UPT ;  /* 0x00ff422e1a0075ea */ /* 0x0003e2000b800007 */
[----:B------:R1:W-:Y:S01]  /*7010*/  UTCHMMA gdesc[UR28], gdesc[UR48], tmem[UR7], tmem[UR72], idesc[UR73], UPT ;  /* 0x00ff48301c0075ea */ /* 0x0003e2000b800007 */
[----:B0-----:R-:W-:Y:S01]  /*7020*/  UMOV UR74, 0x0 ;  /* 0x00000000004a7882 */ /* 0x001fe20000000000 */
[----:B------:R-:W-:-:S02]  /*7030*/  UMOV UR75, 0x4048010 ;  /* 0x04048010004b7882 */ /* 0x000fc40000000000 */
[----:B------:R1:W-:Y:S01]  /*7040*/  UTCHMMA gdesc[UR30], gdesc[UR50], tmem[UR7], tmem[UR74], idesc[UR75], UPT ;  /* 0x00ff4a321e0075ea */ /* 0x0003e2000b800007 */
[----:B------:R1:W-:Y:S01]  /*7050*/  UTCHMMA gdesc[UR32], gdesc[UR52], tmem[UR7], tmem[UR76], idesc[UR77], UPT ;  /* 0x00ff4c34200075ea */ /* 0x0003e2000b800007 */
[----:B------:R1:W-:Y:S01]  /*7060*/  UTCHMMA gdesc[UR34], gdesc[UR54], tmem[UR7], tmem[UR66], idesc[UR67], UPT ;  /* 0x00ff4236220075ea */ /* 0x0003e2000b800007 */
[----:B------:R1:W-:Y:S01]  /*7070*/  UTCHMMA gdesc[UR36], gdesc[UR56], tmem[UR7], tmem[UR72], idesc[UR73], UPT ;  /* 0x00ff4838240075ea */ /* 0x0003e2000b800007 */
[----:B------:R1:W-:Y:S01]  /*7080*/  UTCHMMA gdesc[UR38], gdesc[UR58], tmem[UR7], tmem[UR66], idesc[UR67], UPT ;  /* 0x00ff423a260075ea */ /* 0x0003e2000b800007 */
[----:B------:R1:W-:Y:S01]  /*7090*/  UTCHMMA gdesc[UR40], gdesc[UR60], tmem[UR7], tmem[UR72], idesc[UR73], UPT ;  /* 0x00ff483c280075ea */ /* 0x0003e2000b800007 */
[----:B------:R1:W-:Y:S01]  /*70a0*/  UTCHMMA gdesc[UR42], gdesc[UR62], tmem[UR7], tmem[UR74], idesc[UR75], UPT ;  /* 0x00ff4a3e2a0075ea */ /* 0x0003e2000b800007 */
[----:B------:R1:W-:Y:S01]  /*70b0*/  UTCHMMA gdesc[UR44], gdesc[UR64], tmem[UR7], tmem[UR76], idesc[UR77], UPT ;  /* 0x00ff4c402c0075ea */ /* 0x0003e2000b800007 */
[----:B------:R1:W-:Y:S01]  /*70c0*/  UTCBAR [UR11], URZ ;  /* 0x000000ff0b0073e9 */ /* 0x0003e200080000ff */
[----:B------:R-:W-:Y:S01]  /*70d0*/  NOP ;  /* 0x0000000000007918 */ /* 0x000fe20000000000 */
.L_x_16:
[----:B------:R-:W0:Y:S01]  /*70e0*/  SYNCS.PHASECHK.TRANS64.TRYWAIT P0, [UR4+0xe010], RZ ;  /* 0x00e010ffff0075a7 */ /* 0x000e220008001104 */
[----:B------:R-:W-:Y:S01]  /*70f0*/  IADD3 R14, P1, PT, R243, R136, RZ ;  /* 0x00000088f30e7210 */ /* 0x000fe20007f3e0ff */
[----:B0-----:R-:W-:-:S12]  /*7100*/  @!P0 BRA `(.L_x_17) ;  /* 0x0000006000ec8947 */ /* 0x001fd80003800000 */
.L_x_25:
[----:B------:R-:W-:Y:S01]  /*7110*/  BAR.SYNC.DEFER_BLOCKING 0x0 ;  /* 0x0000000000007b1d */ /* 0x000fe20000010000 */
[----:B------:R-:W-:Y:S02]  /*7120*/  IADD3.X R15, PT, PT, RZ, R137, RZ, P1, !PT ;  /* 0x00000089ff0f7210 */ /* 0x000fe40000ffe4ff */
[C---:B------:R-:W-:Y:S02]  /*7130*/  IADD3 R18, P4, PT, R14.reuse, 0x12, RZ ;  /* 0x000000120e127810 */ /* 0x040fe40007f9e0ff */
[C---:B------:R-:W-:Y:S01]  /*7140*/  IADD3 R16, P1, PT, R14.reuse, 0x10, RZ ;  /* 0x000000100e107810 */ /* 0x040fe20007f3e0ff */
[----:B-1----:R-:W0:Y:S01]  /*7150*/  LDCU UR11, c[0x0][0x3a8] ;  /* 0x00007500ff0b77ac */ /* 0x002e220008000800 */
[C---:B------:R-:W-:Y:S01]  /*7160*/  IADD3 R20, P2, PT, R14.reuse, 0x13, RZ ;  /* 0x000000130e147810 */ /* 0x040fe20007f5e0ff */
[----:B------:R-:W-:Y:S01]  /*7170*/  LDTM.16dp32bit_t0_t15.x8 R4, tmem[UR6+0x100000] ;  /* 0x10000006000479ee */ /* 0x000fe20008980000 */
[----:B------:R-:W0:Y:S01]  /*7180*/  LDTM.16dp32bit_t16_t31.x8 R4, tmem[UR6+0x100008] ;  /* 0x10000806000479ee */ /* 0x000e2200089a0000 */
[----:B------:R-:W-:Y:S01]  /*7190*/  IADD3 R22, P3, PT, R14, 0x14, RZ ;  /* 0x000000140e167810 */ /* 0x000fe20007f7e0ff */
[--C-:B------:R-:W-:Y:S01]  /*71a0*/  IMAD.X R19, RZ, RZ, R15.reuse, P4 ;  /* 0x000000ffff137224 */ /* 0x100fe200020e060f */
[----:B------:R-:W-:Y:S01]  /*71b0*/  ISETP.GT.U32.AND P5, PT, R18, R135, PT ;  /* 0x000000871200720c */ /* 0x000fe20003fa4070 */
[----:B------:R-:W-:Y:S01]  /*71c0*/  IMAD.X R17, RZ, RZ, R15, P1 ;  /* 0x000000ffff117224 */ /* 0x000fe200008e060f */
[----:B------:R-:W-:-:S02]  /*71d0*/  IADD3 R18, P4, PT, R14, 0x15, RZ ;  /* 0x000000150e127810 */ /* 0x000fc40007f9e0ff */
[----:B------:R-:W-:Y:S02]  /*71e0*/  ISETP.GT.U32.AND P0, PT, R20, R135, PT ;  /* 0x000000871400720c */ /* 0x000fe40003f04070 */
[----:B------:R-:W-:Y:S01]  /*71f0*/  IADD3.X R21, PT, PT, RZ, R15, RZ, P2, !PT ;  /* 0x0000000fff157210 */ /* 0x000fe200017fe4ff */
[--C-:B------:R-:W-:Y:S01]  /*7200*/  IMAD.X R23, RZ, RZ, R15.reuse, P4 ;  /* 0x000000ffff177224 */ /* 0x100fe200020e060f */
[-C--:B------:R-:W-:Y:S01]  /*7210*/  ISETP.GT.U32.AND P1, PT, R22, R135.reuse, PT ;  /* 0x000000871600720c */ /* 0x080fe20003f24070 */
[----:B------:R-:W-:Y:S01]  /*7220*/  IMAD.X R22, RZ, RZ, R15, P3 ;  /* 0x000000ffff167224 */ /* 0x000fe200018e060f */
[----:B------:R-:W-:Y:S02]  /*7230*/  IADD3 R20, P2, PT, R14, 0x16, RZ ;  /* 0x000000160e147810 */ /* 0x000fe40007f5e0ff */
[CC--:B------:R-:W-:Y:S01]  /*7240*/  ISETP.GT.U32.AND P3, PT, R16.reuse, R135.reuse, PT ;  /* 0x000000871000720c */ /* 0x0c0fe20003f64070 */
[----:B------:R-:W1:Y:S01]  /*7250*/  @!P6 SYNCS.CCTL.IV [UR4+0xe010] ;  /* 0x00e01000ff00e9b1 */ /* 0x000e620008000004 */
[----:B------:R-:W-:Y:S01]  /*7260*/  ISETP.GE.U32.AND P4, PT, R16, R135, PT ;  /* 0x000000871000720c */ /* 0x000fe20003f86070 */
[----:B------:R-:W-:Y:S01]  /*7270*/  NOP ;  /* 0x0000000000007918 */ /* 0x000fe20000000000 */
[----:B------:R-:W-:-:S02]  /*7280*/  IADD3.X R16, PT, PT, RZ, R15, RZ, P2, !PT ;  /* 0x0000000fff107210 */ /* 0x000fc400017fe4ff */
[----:B------:R-:W-:Y:S02]  /*7290*/  IADD3 R14, P2, PT, R14, 0x17, RZ ;  /* 0x000000170e0e7810 */ /* 0x000fe40007f5e0ff */
[----:B------:R-:W-:Y:S01]  /*72a0*/  ISETP.GT.U32.AND.EX P3, PT, R17, RZ, PT, P3 ;  /* 0x000000ff1100720c */ /* 0x000fe20003f64130 */
[----:B0-----:R-:W-:Y:S01]  /*72b0*/  FMUL R4, R4, UR11 ;  /* 0x0000000b04047c20 */ /* 0x001fe20008400000 */
[----:B------:R-:W-:Y:S01]  /*72c0*/  FMUL R5, R5, UR11 ;  /* 0x0000000b05057c20 */ /* 0x000fe20008400000 */
[----:B------:R-:W-:Y:S01]  /*72d0*/  FMUL R6, R6, UR11 ;  /* 0x0000000b06067c20 */ /* 0x000fe20008400000 */
[----:B------:R-:W-:Y:S01]  /*72e0*/  ISETP.GE.U32.AND.EX P4, PT, R17, RZ, PT, P4 ;  /* 0x000000ff1100720c */ /* 0x000fe20003f86140 */
[----:B------:R-:W-:Y:S01]  /*72f0*/  FMUL R7, R7, UR11 ;  /* 0x0000000b07077c20 */ /* 0x000fe20008400000 */
[----:B------:R-:W-:Y:S01]  /*7300*/  ISETP.GT.U32.AND.EX P5, PT, R19, RZ, PT, P5 ;  /* 0x000000ff1300720c */ /* 0x000fe20003fa4150 */
[----:B------:R-:W-:Y:S01]  /*7310*/  IMAD.X R15, RZ, RZ, R15, P2 ;  /* 0x000000ffff0f7224 */ /* 0x000fe200010e060f */
[----:B------:R-:W-:Y:S01]  /*7320*/  FSEL R4, R4, -INF , !P3 ;  /* 0xff80000004047808 */ /* 0x000fe20005800000 */
[----:B------:R-:W-:Y:S01]  /*7330*/  FMUL R8, R8, UR11 ;  /* 0x0000000b08087c20 */ /* 0x000fe20008400000 */
[----:B------:R-:W-:Y:S01]  /*7340*/  ISETP.GT.U32.AND.EX P0, PT, R21, RZ, PT, P0 ;  /* 0x000000ff1500720c */ /* 0x000fe20003f04100 */
[----:B------:R-:W-:Y:S01]  /*7350*/  FMUL R9, R9, UR11 ;  /* 0x0000000b09097c20 */ /* 0x000fe20008400000 */
[-C--:B------:R-:W-:Y:S01]  /*7360*/  ISETP.GT.U32.AND P2, PT, R18, R135.reuse, PT ;  /* 0x000000871200720c */ /* 0x080fe20003f44070 */
[----:B------:R-:W-:Y:S01]  /*7370*/  FMUL R10, R10, UR11 ;  /* 0x0000000b0a0a7c20 */ /* 0x000fe20008400000 */
[----:B------:R-:W-:Y:S01]  /*7380*/  ISETP.GT.U32.AND P3, PT, R20, R135, PT ;  /* 0x000000871400720c */ /* 0x000fe20003f64070 */
[----:B------:R-:W-:Y:S01]  /*7390*/  FMUL R11, R11, UR11 ;  /* 0x0000000b0b0b7c20 */ /* 0x000fe20008400000 */
[----:B------:R-:W-:Y:S01]  /*73a0*/  FSEL R5, R5, -INF , !P4 ;  /* 0xff80000005057808 */ /* 0x000fe20006000000 */
[----:B------:R-:W-:Y:S01]  /*73b0*/  IMAD.U32 R21, R13, -0x80000000, RZ ;  /* 0x800000000d157824 */ /* 0x000fe200078e00ff */
[----:B------:R-:W-:-:S02]  /*73c0*/  ISETP.GT.U32.AND.EX P1, PT, R22, RZ, PT, P1 ;  /* 0x000000ff1600720c */ /* 0x000fc40003f24110 */
[----:B------:R-:W-:Y:S02]  /*73d0*/  FSEL R6, R6, -INF , !P5 ;  /* 0xff80000006067808 */ /* 0x000fe40006800000 */
[----:B------:R-:W-:Y:S02]  /*73e0*/  ISETP.GT.U32.AND P4, PT, R14, R135, PT ;  /* 0x000000870e00720c */ /* 0x000fe40003f84070 */
[----:B------:R-:W-:Y:S01]  /*73f0*/  FSEL R14, R7, -INF , !P0 ;  /* 0xff800000070e7808 */ /* 0x000fe20004000000 */
[----:B-1----:R-:W0:Y:S01]  /*7400*/  SYNCS.PHASECHK.TRANS64.TRYWAIT P0, [R12+URZ], R21 ;  /* 0x000000150c0075a7 */ /* 0x002e2200080011ff */
[----:B------:R-:W-:Y:S02]  /*7410*/  ISETP.GT.U32.AND.EX P2, PT, R23, RZ, PT, P2 ;  /* 0x000000ff1700720c */ /* 0x000fe40003f44120 */
[----:B------:R-:W-:Y:S02]  /*7420*/  ISETP.GT.U32.AND.EX P3, PT, R16, RZ, PT, P3 ;  /* 0x000000ff1000720c */ /* 0x000fe40003f64130 */
[----:B------:R-:W-:-:S02]  /*7430*/  FSEL R8, R8, -INF , !P1 ;  /* 0xff80000008087808 */ /* 0x000fc40004800000 */
[----:B------:R-:W-:Y:S02]  /*7440*/  FMNMX3 R7, R4, R5, R6, !PT ;  /* 0x0000000504077276 */ /* 0x000fe40007800006 */
[----:B------:R-:W-:Y:S02]  /*7450*/  ISETP.GT.U32.AND.EX P4, PT, R15, RZ, PT, P4 ;  /* 0x000000ff0f00720c */ /* 0x000fe40003f84140 */
[----:B------:R-:W-:Y:S02]  /*7460*/  FSEL R16, R9, -INF , !P2 ;  /* 0xff80000009107808 */ /* 0x000fe40005000000 */
[----:B------:R-:W-:Y:S02]  /*7470*/  FSEL R10, R10, -INF , !P3 ;  /* 0xff8000000a0a7808 */ /* 0x000fe40005800000 */
[----:B------:R-:W-:Y:S02]  /*7480*/  FMNMX3 R7, R7, R14, R8, !PT ;  /* 0x0000000e07077276 */ /* 0x000fe40007800008 */
[----:B------:R-:W-:-:S02]  /*7490*/  FSEL R18, R11, -INF , !P4 ;  /* 0xff8000000b127808 */ /* 0x000fc40006000000 */
[----:B------:R-:W-:-:S04]  /*74a0*/  FMNMX3 R7, R7, R16, R10, !PT ;  /* 0x0000001007077276 */ /* 0x000fc8000780000a */
[----:B------:R-:W-:-:S05]  /*74b0*/  FMNMX R9, R18, R7, !PT ;  /* 0x0000000712097209 */ /* 0x000fca0007800000 */
[----:B------:R-:W1:Y:S02]  /*74c0*/  SHFL.BFLY PT, R133, R9, 0x10, 0x1f ;  /* 0x0e001f0009857f89 */ /* 0x000e6400000e0000 */
[----:B-1----:R-:W-:-:S05]  /*74d0*/  FMNMX3 R133, R9, R133, R0, !PT ;  /* 0x0000008509857276 */ /* 0x002fca0007800000 */
[--C-:B------:R-:W-:Y:S01]  /*74e0*/  FADD R4, R4, -R133.reuse ;  /* 0x8000008504047221 */ /* 0x100fe20000000000 */
[--C-:B------:R-:W-:Y:S01]  /*74f0*/  FADD R5, R5, -R133.reuse ;  /* 0x8000008505057221 */ /* 0x100fe20000000000 */
[--C-:B------:R-:W-:Y:S01]  /*7500*/  FADD R6, R6, -R133.reuse ;  /* 0x8000008506067221 */ /* 0x100fe20000000000 */
[--C-:B------:R-:W-:Y:S01]  /*7510*/  FADD R14, R14, -R133.reuse ;  /* 0x800000850e0e7221 */ /* 0x100fe20000000000 */
[----:B------:R-:W-:Y:S01]  /*7520*/  FMUL R4, R4, 1.4426950216293334961 ;  /* 0x3fb8aa3b04047820 */ /* 0x000fe20000400000 */
[----:B------:R-:W-:Y:S01]  /*7530*/  FMUL R7, R5, 1.4426950216293334961 ;  /* 0x3fb8aa3b05077820 */ /* 0x000fe20000400000 */
[----:B------:R-:W-:Y:S01]  /*7540*/  FMUL R5, R6, 1.4426950216293334961 ;  /* 0x3fb8aa3b06057820 */ /* 0x000fe20000400000 */
[----:B------:R-:W-:Y:S01]  /*7550*/  FMUL R6, R14, 1.4426950216293334961 ;  /* 0x3fb8aa3b0e067820 */ /* 0x000fe20000400000 */
[--C-:B------:R-:W-:Y:S01]  /*7560*/  FADD R8, R8, -R133.reuse ;  /* 0x8000008508087221 */ /* 0x100fe20000000000 */
[--C-:B------:R-:W-:Y:S01]  /*7570*/  FADD R16, R16, -R133.reuse ;  /* 0x8000008510107221 */ /* 0x100fe20000000000 */
[----:B------:R-:W-:Y:S01]  /*7580*/  MUFU.EX2 R4, R4 ;  /* 0x0000000400047308 */ /* 0x000fe20000000800 */
[--C-:B------:R-:W-:Y:S01]  /*7590*/  FADD R10, R10, -R133.reuse ;  /* 0x800000850a0a7221 */ /* 0x100fe20000000000 */
[----:B------:R-:W-:Y:S01]  /*75a0*/  FMUL R8, R8, 1.4426950216293334961 ;  /* 0x3fb8aa3b08087820 */ /* 0x000fe20000400000 */
[----:B------:R-:W-:Y:S01]  /*75b0*/  FMUL R9, R16, 1.4426950216293334961 ;  /* 0x3fb8aa3b10097820 */ /* 0x000fe20000400000 */
[----:B------:R-:W-:Y:S01]  /*75c0*/  FADD R18, R18, -R133 ;  /* 0x8000008512127221 */ /* 0x000fe20000000000 */
[----:B------:R-:W-:Y:S01]  /*75d0*/  FMUL R10, R10, 1.4426950216293334961 ;  /* 0x3fb8aa3b0a0a7820 */ /* 0x000fe20000400000 */
[----:B------:R-:W-:-:S02]  /*75e0*/  IMAD.WIDE R16, R3, 0x2, R214 ;  /* 0x0000000203107825 */ /* 0x000fc400078e02d6 */
[----:B------:R-:W1:Y:S02]  /*75f0*/  MUFU.EX2 R7, R7 ;  /* 0x0000000700077308 */ /* 0x000e640000000800 */
[----:B------:R-:W-:Y:S01]  /*7600*/  FMUL R11, R18, 1.4426950216293334961 ;  /* 0x3fb8aa3b120b7820 */ /* 0x000fe20000400000 */
[----:B------:R-:W-:-:S05]  /*7610*/  IMAD.WIDE R18, R3, 0x2, R212 ;  /* 0x0000000203127825 */ /* 0x000fca00078e02d4 */
[----:B------:R-:W2:Y:S08]  /*7620*/  MUFU.EX2 R5, R5 ;  /* 0x0000000500057308 */ /* 0x000eb00000000800 */
[----:B------:R-:W3:Y:S01]  /*7630*/  MUFU.EX2 R6, R6 ;  /* 0x0000000600067308 */ /* 0x000ee20000000800 */
[----:B-1----:R-:W-:-:S07]  /*7640*/  FADD R14, R4, R7 ;  /* 0x00000007040e7221 */ /* 0x002fce0000000000 */
[----:B------:R-:W1:Y:S01]  /*7650*/  MUFU.EX2 R8, R8 ;  /* 0x0000000800087308 */ /* 0x000e620000000800 */
[----:B--2---:R-:W-:-:S07]  /*7660*/  FADD R13, R5, R14 ;  /* 0x0000000e050d7221 */ /* 0x004fce0000000000 */
[----:B------:R-:W2:Y:S01]  /*7670*/  MUFU.EX2 R9, R9 ;  /* 0x0000000900097308 */ /* 0x000ea20000000800 */
[----:B---3--:R-:W-:-:S07]  /*7680*/  FADD R13, R6, R13 ;  /* 0x0000000d060d7221 */ /* 0x008fce0000000000 */
[----:B------:R-:W3:Y:S01]  /*7690*/  MUFU.EX2 R10, R10 ;  /* 0x0000000a000a7308 */ /* 0x000ee20000000800 */
[----:B-1----:R-:W-:-:S07]  /*76a0*/  FADD R14, R8, R13 ;  /* 0x0000000d080e7221 */ /* 0x002fce0000000000 */
[----:B------:R-:W1:Y:S01]  /*76b0*/  MUFU.EX2 R11, R11 ;  /* 0x0000000b000b7308 */ /* 0x000e620000000800 */
[----:B--2---:R-:W-:-:S04]  /*76c0*/  FADD R13, R9, R14 ;  /* 0x0000000e090d7221 */ /* 0x004fc80000000000 */
[----:B---3--:R-:W-:-:S04]  /*76d0*/  FADD R14, R10, R13 ;  /* 0x0000000d0a0e7221 */ /* 0x008fc80000000000 */
[----:B-1----:R-:W-:Y:S01]  /*76e0*/  FADD R13, R11, R14 ;  /* 0x0000000e0b0d7221 */ /* 0x002fe20000000000 */
[----:B------:R-:W-:-:S04]  /*76f0*/  IMAD.WIDE R14, R3, 0x2, R216 ;  /* 0x00000002030e7825 */ /* 0x000fc800078e02d8 */
[----:B------:R1:W2:Y:S01]  /*7700*/  SHFL.BFLY PT, R148, R13, 0x10, 0x1f ;  /* 0x0e001f000d947f89 */ /* 0x0002a200000e0000 */
[----:B0-----:R-:W-:Y:S05]  /*7710*/  @!P0 BRA `(.L_x_18) ;  /* 0x0000005c00748947 */ /* 0x001fea0003800000 */
.L_x_26:
[C---:B------:R-:W-:Y:S01]  /*7720*/  IMAD.WIDE R20, R3.reuse, 0x2, R210 ;  /* 0x0000000203147825 */ /* 0x040fe200078e02d2 */
[----:B------:R0:W3:Y:S03]  /*7730*/  LDG.E.U16 R37, desc[UR12][R18.64] ;  /* 0x0000000c12257981 */ /* 0x0000e6000c1e1500 */
[C---:B------:R-:W-:Y:S01]  /*7740*/  IMAD.WIDE R22, R3.reuse, 0x2, R208 ;  /* 0x0000000203167825 */ /* 0x040fe200078e02d0 */
[----:B------:R4:W5:Y:S03]  /*7750*/  LDG.E.U16 R39, desc[UR12][R20.64] ;  /* 0x0000000c14277981 */ /* 0x000966000c1e1500 */
[C---:B------:R-:W-:Y:S01]  /*7760*/  IMAD.WIDE R24, R3.reuse, 0x2, R206 ;  /* 0x0000000203187825 */ /* 0x040fe200078e02ce */
[----:B--2---:R1:W2:Y:S03]  /*7770*/  LDG.E.U16 R41, desc[UR12][R22.64] ;  /* 0x0000000c16297981 */ /* 0x0042a6000c1e1500 */
[C---:B------:R-:W-:Y:S01]  /*7780*/  IMAD.WIDE R26, R3.reuse, 0x2, R204 ;  /* 0x00000002031a7825 */ /* 0x040fe200078e02cc */
[----:B------:R0:W2:Y:S03]  /*7790*/  LDG.E.U16 R43, desc[UR12][R24.64] ;  /* 0x0000000c182b7981 */ /* 0x0000a6000c1e1500 */
[C---:B------:R-:W-:Y:S01]  /*77a0*/  IMAD.WIDE R28, R3.reuse, 0x2, R202 ;  /* 0x00000002031c7825 */ /* 0x040fe200078e02ca */
[----:B------:R0:W2:Y:S03]  /*77b0*/  LDG.E.U16 R45, desc[UR12][R26.64] ;  /* 0x0000000c1a2d7981 */ /* 0x0000a6000c1e1500 */
[C---:B------:R-:W-:Y:S01]  /*77c0*/  IMAD.WIDE R30, R3.reuse, 0x2, R200 ;  /* 0x00000002031e7825 */ /* 0x040fe200078e02c8 */
[----:B------:R0:W2:Y:S03]  /*77d0*/  LDG.E.U16 R47, desc[UR12][R28.64] ;  /* 0x0000000c1c2f7981 */ /* 0x0000a6000c1e1500 */
[C---:B------:R-:W-:Y:S01]  /*77e0*/  IMAD.WIDE R32, R3.reuse, 0x2, R198 ;  /* 0x0000000203207825 */ /* 0x040fe200078e02c6 */
[----:B------:R1:W2:Y:S03]  /*77f0*/  LDG.E.U16 R49, desc[UR12][R30.64] ;  /* 0x0000000c1e317981 */ /* 0x0002a6000c1e1500 */
[C---:B------:R-:W-:Y:S01]  /*7800*/  IMAD.WIDE R34, R3.reuse, 0x2, R196 ;  /* 0x0000000203227825 */ /* 0x040fe200078e02c4 */
[----:B------:R-:W2:Y:S03]  /*7810*/  LDG.E.U16 R51, desc[UR12][R32.64] ;  /* 0x0000000c20337981 */ /* 0x000ea6000c1e1500 */
[C---:B0-----:R-:W-:Y:S01]  /*7820*/  IMAD.WIDE R18, R3.reuse, 0x2, R182 ;  /* 0x0000000203127825 */ /* 0x041fe200078e02b6 */
[----:B------:R-:W2:Y:S03]  /*7830*/  LDG.E.U16 R65, desc[UR12][R34.64] ;  /* 0x0000000c22417981 */ /* 0x000ea6000c1e1500 */
[C---:B----4-:R-:W-:Y:S01]  /*7840*/  IMAD.WIDE R20, R3.reuse, 0x2, R180 ;  /* 0x0000000203147825 */ /* 0x050fe200078e02b4 */
[----:B------:R0:W4:Y:S03]  /*7850*/  LDG.E.U16 R67, desc[UR12][R18.64] ;  /* 0x0000000c12437981 */ /* 0x000126000c1e1500 */
[C---:B-1----:R-:W-:Y:S01]  /*7860*/  IMAD.WIDE R22, R3.reuse, 0x2, R178 ;  /* 0x0000000203167825 */ /* 0x042fe200078e02b2 */
[----:B------:R1:W4:Y:S03]  /*7870*/  LDG.E.U16 R69, desc[UR12][R20.64] ;  /* 0x0000000c14457981 */ /* 0x000326000c1e1500 */
[C---:B------:R-:W-:Y:S01]  /*7880*/  IMAD.WIDE R24, R3.reuse, 0x2, R176 ;  /* 0x0000000203187825 */ /* 0x040fe200078e02b0 */
        /* <DEDUP_REMOVED lines=8> */
[----:B------:R-:W4:Y:S03]  /*7910*/  LDG.E.U16 R15, desc[UR12][R14.64] ;  /* 0x0000000c0e0f7981 */ /* 0x000f26000c1e1500 */
        /* <DEDUP_REMOVED lines=10> */
[C---:B0-----:R-:W-:Y:S01]  /*79c0*/  IMAD.WIDE R18, R3.reuse, 0x2, R168 ;  /* 0x0000000203127825 */ /* 0x041fe200078e02a8 */
[----:B------:R-:W4:Y:S03]  /*79d0*/  LDG.E.U16 R61, desc[UR12][R60.64] ;  /* 0x0000000c3c3d7981 */ /* 0x000f26000c1e1500 */
[C---:B------:R-:W-:Y:S01]  /*79e0*/  IMAD.WIDE R32, R3.reuse, 0x2, R166 ;  /* 0x0000000203207825 */ /* 0x040fe200078e02a6 */
[----:B------:R-:W4:Y:S03]  /*79f0*/  LDG.E.U16 R63, desc[UR12][R62.64] ;  /* 0x0000000c3e3f7981 */ /* 0x000f26000c1e1500 */
[C---:B------:R-:W-:Y:S01]  /*7a00*/  IMAD.WIDE R34, R3.reuse, 0x2, R164 ;  /* 0x0000000203227825 */ /* 0x040fe200078e02a4 */
[----:B------:R-:W4:Y:S03]  /*7a10*/  LDG.E.U16 R31, desc[UR12][R30.64] ;  /* 0x0000000c1e1f7981 */ /* 0x000f26000c1e1500 */
[C---:B-1----:R-:W-:Y:S01]  /*7a20*/  IMAD.WIDE R20, R3.reuse, 0x2, R162 ;  /* 0x0000000203147825 */ /* 0x042fe200078e02a2 */
[----:B------:R-:W4:Y:S03]  /*7a30*/  LDG.E.U16 R19, desc[UR12][R18.64] ;  /* 0x0000000c12137981 */ /* 0x000f26000c1e1500 */
[C---:B------:R-:W-:Y:S01]  /*7a40*/  IMAD.WIDE R22, R3.reuse, 0x2, R160 ;  /* 0x0000000203167825 */ /* 0x040fe200078e02a0 */
[----:B------:R-:W4:Y:S03]  /*7a50*/  LDG.E.U16 R33, desc[UR12][R32.64] ;  /* 0x0000000c20217981 */ /* 0x000f26000c1e1500 */
[C---:B------:R-:W-:Y:S01]  /*7a60*/  IMAD.WIDE R24, R3.reuse, 0x2, R158 ;  /* 0x0000000203187825 */ /* 0x040fe200078e029e */
[----:B------:R-:W4:Y:S03]  /*7a70*/  LDG.E.U16 R35, desc[UR12][R34.64] ;  /* 0x0000000c22237981 */ /* 0x000f26000c1e1500 */
[C---:B------:R-:W-:Y:S01]  /*7a80*/  IMAD.WIDE R26, R3.reuse, 0x2, R156 ;  /* 0x00000002031a7825 */ /* 0x040fe200078e029c */
[----:B------:R-:W4:Y:S03]  /*7a90*/  LDG.E.U16 R21, desc[UR12][R20.64] ;  /* 0x0000000c14157981 */ /* 0x000f26000c1e1500 */
[----:B------:R-:W-:Y:S01]  /*7aa0*/  IMAD.WIDE R28, R3, 0x2, R154 ;  /* 0x00000002031c7825 */ /* 0x000fe200078e029a */
[----:B------:R-:W4:Y:S04]  /*7ab0*/  LDG.E.U16 R23, desc[UR12][R22.64] ;  /* 0x0000000c16177981 */ /* 0x000f28000c1e1500 */
[----:B------:R-:W4:Y:S04]  /*7ac0*/  LDG.E.U16 R25, desc[UR12][R24.64] ;  /* 0x0000000c18197981 */ /* 0x000f28000c1e1500 */
[----:B------:R-:W4:Y:S04]  /*7ad0*/  LDG.E.U16 R27, desc[UR12][R26.64] ;  /* 0x0000000c1a1b7981 */ /* 0x000f28000c1e1500 */
[----:B------:R-:W4:Y:S01]  /*7ae0*/  LDG.E.U16 R29, desc[UR12][R28.64] ;  /* 0x0000000c1c1d7981 */ /* 0x000f22000c1e1500 */
[----:B------:R-:W-:-:S02]  /*7af0*/  F2FP.F16.F32.PACK_AB R4, R7, R4 ;  /* 0x000000040704723e */ /* 0x000fc400000000ff */
[----:B------:R-:W-:Y:S02]  /*7b00*/  F2FP.F16.F32.PACK_AB R5, R6, R5 ;  /* 0x000000050605723e */ /* 0x000fe400000000ff */
[----:B------:R-:W-:Y:S02]  /*7b10*/  F2FP.F16.F32.PACK_AB R6, R9, R8 ;  /* 0x000000080906723e */ /* 0x000fe400000000ff */
[----:B------:R-:W-:Y:S01]  /*7b20*/  F2FP.F16.F32.PACK_AB R7, R11, R10 ;  /* 0x0000000a0b07723e */ /* 0x000fe200000000ff */
[----:B------:R-:W-:Y:S01]  /*7b30*/  FADD R0, -R133, R0 ;  /* 0x0000000085007221 */ /* 0x000fe20000000100 */
[----:B------:R-:W-:Y:S02]  /*7b40*/  FADD R148, R13, R148 ;  /* 0x000000940d947221 */ /* 0x000fe40000000000 */
[----:B------:R-:W-:Y:S01]  /*7b50*/  STTM.16dp32bit_t0_t15.x4 tmem[UR6+0x100], R4 ;  /* 0x00010004000079ed */ /* 0x000fe20008900006 */
[----:B------:R-:W-:Y:S01]  /*7b60*/  STTM.16dp32bit_t16_t31.x4 tmem[UR6+0x104], R4 ;  /* 0x00010404000079ed */ /* 0x000fe20008920006 */
[----:B------:R-:W-:-:S06]  /*7b70*/  FMUL R0, R0, 1.4426950216293334961 ;  /* 0x3fb8aa3b00007820 */ /* 0x000fcc0000400000 */
[----:B------:R-:W0:Y:S01]  /*7b80*/  MUFU.EX2 R0, R0 ;  /* 0x0000000000007308 */ /* 0x000e220000000800 */
[----:B------:R-:W-:-:S04]  /*7b90*/  ULEA UR11, UR9, UR4, 0x3 ;  /* 0x00000004090b7291 */ /* 0x000fc8000f8e18ff */
[----:B------:R-:W-:Y:S01]  /*7ba0*/  UIADD3 UR11, UPT, UPT, UR11, 0xe000, URZ ;  /* 0x0000e0000b0b7890 */ /* 0x000fe2000fffe0ff */
[----:B---3--:R-:W-:Y:S04]  /*7bb0*/  STS.U16 [R132+UR4+0xc200], R37 ;  /* 0x00c2002584007988 */ /* 0x008fe80008000404 */
[----:B-----5:R-:W-:Y:S04]  /*7bc0*/  STS.U16 [R132+UR4+0xc300], R39 ;  /* 0x00c3002784007988 */ /* 0x020fe80008000404 */
[----:B--2---:R-:W-:Y:S04]  /*7bd0*/  STS.U16 [R132+UR4+0xc400], R41 ;  /* 0x00c4002984007988 */ /* 0x004fe80008000404 */
[----:B------:R-:W-:Y:S04]  /*7be0*/  STS.U16 [R132+UR4+0xc500], R43 ;  /* 0x00c5002b84007988 */ /* 0x000fe80008000404 */
[----:B------:R-:W-:Y:S04]  /*7bf0*/  STS.U16 [R132+UR4+0xc600], R45 ;  /* 0x00c6002d84007988 */ /* 0x000fe80008000404 */
[----:B------:R-:W-:Y:S04]  /*7c00*/  STS.U16 [R132+UR4+0xc700], R47 ;  /* 0x00c7002f84007988 */ /* 0x000fe80008000404 */
[----:B------:R-:W-:Y:S04]  /*7c10*/  STS.U16 [R132+UR4+0xc800], R49 ;  /* 0x00c8003184007988 */ /* 0x000fe80008000404 */
[----:B------:R-:W-:Y:S04]  /*7c20*/  STS.U16 [R132+UR4+0xc900], R51 ;  /* 0x00c9003384007988 */ /* 0x000fe80008000404 */
[----:B------:R-:W-:Y:S04]  /*7c30*/  STS.U16 [R132+UR4+0xca00], R65 ;  /* 0x00ca004184007988 */ /* 0x000fe80008000404 */
[----:B----4-:R-:W-:Y:S04]  /*7c40*/  STS.U16 [R132+UR4+0xd100], R67 ;  /* 0x00d1004384007988 */ /* 0x010fe80008000404 */
        /* <DEDUP_REMOVED lines=22> */
[----:B------:R-:W2:Y:S02]  /*7db0*/  FENCE.VIEW.ASYNC.T ;  /* 0x00000000000073c6 */ /* 0x000ea40000000200 */
[----:B--2---:R-:W-:Y:S06]  /*7dc0*/  BAR.SYNC.DEFER_BLOCKING 0x0 ;  /* 0x0000000000007b1d */ /* 0x004fec0000010000 */
[----:B-1----:R-:W-:Y:S01]  /*7dd0*/  LDTM.16dp32bit_t0_t15.x128 R4, tmem[UR6] ;  /* 0x00000006000479ee */ /* 0x002fe20008b80000 */
[----:B------:R-:W0:Y:S01]  /*7de0*/  LDTM.16dp32bit_t16_t31.x128 R4, tmem[UR6+0x80] ;  /* 0x00008006000479ee */ /* 0x000e220008ba0000 */
[----:B------:R-:W-:Y:S01]  /*7df0*/  NOP ;  /* 0x0000000000007918 */ /* 0x000fe20000000000 */
[C---:B0-----:R-:W-:Y:S01]  /*7e00*/  FMUL R4, R0.reuse, R4 ;  /* 0x0000000400047220 */ /* 0x041fe20000400000 */
        /* <DEDUP_REMOVED lines=127> */
[----:B------:R-:W-:Y:S01]  /*8600*/  STTM.16dp32bit_t0_t15.x128 tmem[UR6], R4 ;  /* 0x00000004000079ed */ /* 0x000fe20008b80006 */
[----:B------:R0:W-:Y:S01]  /*8610*/  STTM.16dp32bit_t16_t31.x128 tmem[UR6+0x80], R4 ;  /* 0x00008004000079ed */ /* 0x0001e20008ba0006 */
[----:B------:R-:W1:Y:S02]  /*8620*/  FENCE.VIEW.ASYNC.T ;  /* 0x00000000000073c6 */ /* 0x000e640000000200 */
[----:B-1----:R-:W-:Y:S06]  /*8630*/  BAR.SYNC.DEFER_BLOCKING 0x0 ;  /* 0x0000000000007b1d */ /* 0x002fec0000010000 */
[----:B------:R1:W-:Y:S06]  /*8640*/  MEMBAR.ALL.CTA ;  /* 0x0000000000007992 */ /* 0x0003ec0000008000 */
[----:B-1----:R-:W1:Y:S02]  /*8650*/  FENCE.VIEW.ASYNC.S ;  /* 0x00000000000073c6 */ /* 0x002e640000000000 */
[----:B-1----:R-:W-:Y:S01]  /*8660*/  BAR.SYNC.DEFER_BLOCKING 0x0 ;  /* 0x0000000000007b1d */ /* 0x002fe20000010000 */
[----:B0-----:R-:W-:Y:S01]  /*8670*/  MOV R4, R142 ;  /* 0x0000008e00047202 */ /* 0x001fe20000000f00 */
[----:B------:R-:W-:-:S04]  /*8680*/  IMAD.U32 R12, RZ, RZ, UR11 ;  /* 0x0000000bff0c7e24 */ /* 0x000fc8000f8e00ff */
[----:B------:R-:W-:Y:S05]  /*8690*/  BRA.U UP2, `(.L_x_19) ;  /* 0x0000000102287547 */ /* 0x000fea000b800000 */
[----:B------:R-:W-:Y:S01]  /*86a0*/  ELECT P0, URZ, PT ;  /* 0x0000000000ff782f */ /* 0x000fe20003800000 */
[----:B------:R-:W-:Y:S01]  /*86b0*/  IMAD.MOV.U32 R13, RZ, RZ, RZ ;  /* 0x000000ffff0d7224 */ /* 0x000fe200078e00ff */
[----:B------:R-:W-:Y:S01]  /*86c0*/  UMOV UR66, 0x0 ;  /* 0x0000000000427882 */ /* 0x000fe20000000000 */
[----:B------:R-:W-:Y:S01]  /*86d0*/  UMOV UR67, 0x4400010 ;  /* 0x0440001000437882 */ /* 0x000fe20000000000 */
[----:B------:R-:W-:Y:S02]  /*86e0*/  UMOV UR71, 0xc0004010 ;  /* 0xc000401000477882 */ /* 0x000fe40000000000 */
[----:B------:R0:W-:Y:S07]  /*86f0*/  UTCHMMA tmem[UR8], gdesc[UR70], tmem[UR5], tmem[UR66], idesc[UR67], UPT ;  /* 0x00ff4246080079ea */ /* 0x0001ee000b800005 */
[----:B------:R-:W-:-:S04]  /*8700*/  @P0 MOV R5, R12 ;  /* 0x0000000c00050202 */ /* 0x000fc80000000f00 */
[----:B------:R-:W-:-:S13]  /*8710*/  @P0 R2UR UR11, R5 ;  /* 0x00000000050b02ca */ /* 0x000fda00000e0000 */
[----:B------:R0:W-:Y:S01]  /*8720*/  UTCBAR [UR11], URZ ;  /* 0x000000ff0b0073e9 */ /* 0x0001e200080000ff */
[----:B------:R-:W-:Y:S01]  /*8730*/  NOP ;  /* 0x0000000000007918 */ /* 0x000fe20000000000 */
.L_x_19:
[----:B------:R-:W1:Y:S01]  /*8740*/  S2R R5, SR_CTAID.X ;  /* 0x0000000000057919 */ /* 0x000e620000002500 */
[----:B------:R-:W-:Y:S01]  /*8750*/  IADD3 R136, P0, PT, R136, 0x10, RZ ;  /* 0x0000001088887810 */ /* 0x000fe20007f1e0ff */
[----:B------:R-:W-:Y:S01]  /*8760*/  UIADD3 UR9, UPT, UPT, UR9, 0x1, URZ ;  /* 0x0000000109097890 */ /* 0x000fe2000fffe0ff */
[----:B0-----:R-:W-:Y:S01]  /*8770*/  R2UR UR66, R149 ;  /* 0x00000000954272ca */ /* 0x001fe200000e0000 */
[----:B------:R-:W-:Y:S01]  /*8780*/  FFMA R143, R0, R143, R148 ;  /* 0x0000008f008f7223 */ /* 0x000fe20000000094 */
[----:B------:R-:W-:Y:S01]  /*8790*/  MOV R13, R4 ;  /* 0x00000004000d7202 */ /* 0x000fe20000000f00 */
[----:B------:R-:W-:Y:S01]  /*87a0*/  IMAD.X R137, RZ, RZ, R137, P0 ;  /* 0x000000ffff897224 */ /* 0x000fe200000e0689 */
[----:B------:R-:W-:Y:S01]  /*87b0*/  UISETP.GT.AND UP3, UPT, UR9, 0x1, UPT ;  /* 0x000000010900788c */ /* 0x000fe2000bf64270 */
[----:B------:R-:W-:-:S03]  /*87c0*/  IMAD.MOV.U32 R0, RZ, RZ, R133 ;  /* 0x000000ffff007224 */ /* 0x000fc600078e0085 */
[----:B------:R-:W-:Y:S02]  /*87d0*/  USEL UR11, URZ, 0x1, !UP3 ;  /* 0x00000001ff0b7887 */ /* 0x000fe4000d800000 */
[----:B------:R-:W-:-:S03]  /*87e0*/  USEL UR9, UR9, URZ, !UP3 ;  /* 0x000000ff09097287 */ /* 0x000fc6000d800000 */
[----:B------:R-:W-:Y:S01]  /*87f0*/  VIADD R3, R3, UR66 ;  /* 0x0000004203037c36 */ /* 0x000fe20008000000 */
[----:B------:R-:W-:Y:S02]  /*8800*/  LOP3.LUT R142, R142, UR11, RZ, 0x3c, !PT ;  /* 0x0000000b8e8e7c12 */ /* 0x000fe4000f8e3cff */
[----:B-1----:R-:W-:-:S05]  /*8810*/  SHF.L.U32 R5, R5, 0x6, RZ ;  /* 0x0000000605057819 */ /* 0x002fca00000006ff */
[----:B------:R-:W-:-:S05]  /*8820*/  VIADD R5, R5, 0x30 ;  /* 0x0000003005057836 */ /* 0x000fca0000000000 */
[----:B------:R-:W-:Y:S02]  /*8830*/  ISETP.GE.U32.AND P0, PT, R136, R5, PT ;  /* 0x000000058800720c */ /* 0x000fe40003f06070 */
[----:B------:R-:W0:Y:S02]  /*8840*/  LDC R5, c[0x0][0x3c4] ;  /* 0x0000f100ff057b82 */ /* 0x000e240000000800 */
[----:B------:R-:W-:Y:S02]  /*8850*/  ISETP.GE.U32.AND.EX P0, PT, R137, RZ, PT, P0 ;  /* 0x000000ff8900720c */ /* 0x000fe40003f06100 */
[----:B0-----:R-:W-:-:S05]  /*8860*/  SHF.L.U32 R5, R5, 0x4, RZ ;  /* 0x0000000405057819 */ /* 0x001fca00000006ff */
[----:B------:R-:W-:-:S06]  /*8870*/  IMAD.IADD R2, R5, 0x1, R2 ;  /* 0x0000000105027824 */ /* 0x000fcc00078e0202 */
[----:B------:R-:W-:Y:S05]  /*8880*/  @!P0 BRA `(.L_x_20) ;  /* 0xffffffdc005c8947 */ /* 0x000fea000383ffff */
[----:B------:R-:W-:Y:S01]  /*8890*/  ISETP.GE.AND P0, PT, R242, 0x1, PT ;  /* 0x00000001f200780c */ /* 0x000fe20003f06270 */
[----:B------:R-:W-:-:S12]  /*88a0*/  IMAD.MOV.U32 R0, RZ, RZ, R133 ;  /* 0x000000ffff007224 */ /* 0x000fd800078e0085 */
[----:B------:R-:W-:Y:S05]  /*88b0*/  @!P0 BRA `(.L_x_15) ;  /* 0x0000000000108947 */ /* 0x000fea0003800000 */
[----:B------:R-:W-:-:S04]  /*88c0*/  SHF.L.U32 R3, R4, 0x1f, RZ ;  /* 0x0000001f04037819 */ /* 0x000fc800000006ff */
[----:B------:R-:W0:Y:S02]  /*88d0*/  SYNCS.PHASECHK.TRANS64.TRYWAIT P0, [R12+URZ], R3 ;  /* 0x000000030c0075a7 */ /* 0x000e2400080011ff */
[----:B0-----:R-:W-:Y:S05]  /*88e0*/  @!P0 BRA `(.L_x_21) ;  /* 0x0000004c000c8947 */ /* 0x001fea0003800000 */
.L_x_27:
[----:B------:R-:W-:-:S07]  /*88f0*/  IMAD.MOV.U32 R0, RZ, RZ, R133 ;  /* 0x000000ffff007224 */ /* 0x000fce00078e0085 */
.L_x_15:
[C---:B------:R-:W-:Y:S01]  /*8900*/  FMUL R134, R143.reuse, 8388608 ;  /* 0x4b0000008f867820 */ /* 0x040fe20000400000 */
[----:B------:R-:W-:Y:S01]  /*8910*/  BAR.SYNC.DEFER_BLOCKING 0x0 ;  /* 0x0000000000007b1d */ /* 0x000fe20000010000 */
[C---:B------:R-:W-:Y:S01]  /*8920*/  FSETP.GEU.AND P0, PT, R143.reuse, 1.175494350822287508e-38, PT ;  /* 0x008000008f00780b */ /* 0x040fe20003f0e000 */
[----:B0-2---:R-:W-:Y:S01]  /*8930*/  IMAD.MOV.U32 R5, RZ, RZ, 0x3dc6b27f ;  /* 0x3dc6b27fff057424 */ /* 0x005fe200078e00ff */
[----:B------:R-:W-:Y:S02]  /*8940*/  FSETP.GEU.AND P2, PT, |R143|, 1.175494350822287508e-38, PT ;  /* 0x008000008f00780b */ /* 0x000fe40003f4e200 */
[----:B------:R-:W-:-:S03]  /*8950*/  FSEL R134, R134, R143, !P0 ;  /* 0x0000008f86867208 */ /* 0x000fc60004000000 */
[----:B------:R-:W0:Y:S01]  /*8960*/  S2UR UR9, SR_CTAID.Y ;  /* 0x00000000000979c3 */ /* 0x000e220000002600 */
[----:B------:R-:W1:Y:S01]  /*8970*/  S2R R4, SR_TID.X ;  /* 0x0000000000047919 */ /* 0x000e620000002100 */
[C---:B------:R-:W-:Y:S01]  /*8980*/  ISETP.GE.U32.AND P1, PT, R134.reuse, 0x7f800000, PT ;  /* 0x7f8000008600780c */ /* 0x040fe20003f26070 */
[----:B------:R-:W-:Y:S01]  /*8990*/  VIADD R2, R134, 0xc0cafb0d ;  /* 0xc0cafb0d86027836 */ /* 0x000fe20000000000 */
[----:B------:R-:W2:Y:S04]  /*89a0*/  S2R R157, SR_TID.X ;  /* 0x00000000009d7919 */ /* 0x000ea80000002100 */
[----:B------:R-:W-:Y:S01]  /*89b0*/  LOP3.LUT R3, R2, 0xff800000, RZ, 0xc0, !PT ;  /* 0xff80000002037812 */ /* 0x000fe200078ec0ff */
[----:B------:R-:W3:Y:S03]  /*89c0*/  S2R R236, SR_CTAID.X ;  /* 0x0000000000ec7919 */ /* 0x000ee60000002500 */
[----:B------:R-:W-:-:S02]  /*89d0*/  IADD3 R2, PT, PT, R134, -R3, RZ ;  /* 0x8000000386027210 */ /* 0x000fc40007ffe0ff */
[----:B------:R-:W-:-:S03]  /*89e0*/  I2FP.F32.S32 R3, R3 ;  /* 0x0000000300037245 */ /* 0x000fc60000201400 */
[----:B------:R-:W-:Y:S01]  /*89f0*/  FADD R132, R2, -1 ;  /* 0xbf80000002847421 */ /* 0x000fe20000000000 */
[----:B------:R-:W-:Y:S01]  /*8a00*/  FSEL R2, RZ, -23, P0 ;  /* 0xc1b80000ff027808 */ /* 0x000fe20000000000 */
[----:B------:R-:W4:Y:S02]  /*8a10*/  @!P6 SYNCS.CCTL.IV [UR4+0xe000] ;  /* 0x00e00000ff00e9b1 */ /* 0x000f240008000004 */
[----:B----4-:R-:W-:Y:S01]  /*8a20*/  BAR.SYNC.DEFER_BLOCKING 0x0 ;  /* 0x0000000000007b1d */ /* 0x010fe20000010000 */
[----:B------:R-:W-:Y:S01]  /*8a30*/  FFMA.FTZ R5, R132, R5, -0.16845393180847167969 ;  /* 0xbe2c7f3084057423 */ /* 0x000fe20000010005 */
[----:B------:R-:W-:-:S03]  /*8a40*/  FSETP.GT.AND P0, PT, |R143|, 8.50705917302346158658e+37, PT ;  /* 0x7e8000008f00780b */ /* 0x000fc60003f04200 */
[----:B------:R-:W-:-:S04]  /*8a50*/  FFMA.FTZ R5, R132, R5, 0.1716887056827545166 ;  /* 0x3e2fcf2a84057423 */ /* 0x000fc80000010005 */
[----:B------:R-:W-:-:S04]  /*8a60*/  FFMA.FTZ R5, R132, R5, -0.17900948226451873779 ;  /* 0xbe374e4384057423 */ /* 0x000fc80000010005 */
[----:B------:R-:W-:Y:S01]  /*8a70*/  FFMA.FTZ R5, R132, R5, 0.20512372255325317383 ;  /* 0x3e520bf484057423 */ /* 0x000fe20000010005 */
[----:B-1----:R-:W-:Y:S01]  /*8a80*/  LOP3.LUT R4, R4, 0x10, RZ, 0xc0, !PT ;  /* 0x0000001004047812 */ /* 0x002fe200078ec0ff */
[----:B------:R-:W-:Y:S02]  /*8a90*/  @P0 FMUL R143, R143, 0.25 ;  /* 0x3e8000008f8f0820 */ /* 0x000fe40000400000 */
[----:B------:R-:W-:Y:S01]  /*8aa0*/  FFMA.FTZ R5, R132, R5, -0.24046532809734344482 ;  /* 0xbe763c8b84057423 */ /* 0x000fe20000010005 */
[----:B------:R-:W-:Y:S01]  /*8ab0*/  LEA R135, R4, UR4, 0x7 ;  /* 0x0000000404877c11 */ /* 0x000fe2000f8e38ff */
[----:B------:R-:W-:Y:S01]  /*8ac0*/  @!P2 FMUL R143, R143, 16777216 ;  /* 0x4b8000008f8fa820 */ /* 0x000fe20000400000 */
[C---:B--2---:R-:W-:Y:S01]  /*8ad0*/  LOP3.LUT R138, R157.reuse, 0xf, RZ, 0xc0, !PT ;  /* 0x0000000f9d8a7812 */ /* 0x044fe200078ec0ff */
[----:B------:R-:W-:Y:S01]  /*8ae0*/  FFMA.FTZ R5, R132, R5, 0.28857114911079406738 ;  /* 0x3e93bf9984057423 */ /* 0x000fe20000010005 */
[----:B------:R-:W-:Y:S01]  /*8af0*/  SHF.R.U32.HI R136, RZ, 0x2, R157 ;  /* 0x00000002ff887819 */ /* 0x000fe2000001169d */
[----:B---3--:R-:W-:Y:S01]  /*8b00*/  IMAD.SHL.U32 R236, R236, 0x40, RZ ;  /* 0x00000040ecec7824 */ /* 0x008fe200078e00ff */
[----:B------:R-:W1:Y:S01]  /*8b10*/  @!P6 SYNCS.CCTL.IV [UR4+0xe008] ;  /* 0x00e00800ff00e9b1 */ /* 0x000e620008000004 */
[----:B------:R-:W-:Y:S01]  /*8b20*/  FFMA.FTZ R133, R132, R5, -0.36067417263984680176 ;  /* 0xbeb8aa4984857423 */ /* 0x000fe20000010005 */
[----:B------:R-:W-:Y:S01]  /*8b30*/  LOP3.LUT R136, R136, 0x18, RZ, 0xc0, !PT ;  /* 0x0000001888887812 */ /* 0x000fe200078ec0ff */
[----:B------:R-:W-:Y:S01]  /*8b40*/  IMAD R137, R138, 0x10, R135 ;  /* 0x000000108a897824 */ /* 0x000fe200078e0287 */
[----:B------:R-:W-:Y:S01]  /*8b50*/  LDTM.16dp32bit_t0_t15.x128 R4, tmem[UR6] ;  /* 0x00000006000479ee */ /* 0x000fe20008b80000 */
[----:B------:R-:W2:Y:S01]  /*8b60*/  LDTM.16dp32bit_t16_t31.x128 R4, tmem[UR6+0x80] ;  /* 0x00008006000479ee */ /* 0x000ea20008ba0000 */
[C---:B------:R-:W-:Y:S01]  /*8b70*/  FFMA.FTZ R133, R132.reuse, R133, 0.48089820146560668945 ;  /* 0x3ef6384a84857423 */ /* 0x040fe20000010085 */
[----:B------:R-:W-:Y:S01]  /*8b80*/  LOP3.LUT R138, R157, 0x60, RZ, 0xc0, !PT ;  /* 0x000000609d8a7812 */ /* 0x000fe200078ec0ff */
[----:B------:R-:W-:Y:S01]  /*8b90*/  NOP ;  /* 0x0000000000007918 */ /* 0x000fe20000000000 */
[----:B------:R-:W0:Y:S01]  /*8ba0*/  LDCU.64 UR6, c[0x0][0x3e0] ;  /* 0x00007c00ff0677ac */ /* 0x000e220008000a00 */
[----:B------:R-:W-:Y:S01]  /*8bb0*/  FFMA.FTZ R135, R132, R133, -0.72134751081466674805 ;  /* 0xbf38aa3b84877423 */ /* 0x000fe20000010085 */
[----:B------:R-:W-:Y:S01]  /*8bc0*/  FFMA.FTZ R133, R3, 1.1920928955078125e-07, R2 ;  /* 0x3400000003857823 */ /* 0x000fe20000010002 */
[----:B------:R-:W-:-:S02]  /*8bd0*/  LOP3.LUT R3, R136, 0x1f, R157, 0xf8, !PT ;  /* 0x0000001f88037812 */ /* 0x000fc400078ef89d */
[C---:B------:R-:W-:Y:S01]  /*8be0*/  FMUL R135, R132.reuse, R135 ;  /* 0x0000008784877220 */ /* 0x040fe20000400000 */
[----:B------:R-:W-:Y:S02]  /*8bf0*/  SHF.L.U32 R2, R157, 0x4, RZ ;  /* 0x000000049d027819 */ /* 0x000fe400000006ff */
[C---:B------:R-:W-:Y:S02]  /*8c00*/  IMAD.SHL.U32 R136, R3.reuse, 0x8, RZ ;  /* 0x0000000803887824 */ /* 0x040fe400078e00ff */
[----:B------:R-:W-:Y:S01]  /*8c10*/  FMUL R135, R132, R135 ;  /* 0x0000008784877220 */ /* 0x000fe20000400000 */
[----:B------:R-:W-:Y:S01]  /*8c20*/  LOP3.LUT R2, R2, 0x30, RZ, 0xc0, !PT ;  /* 0x0000003002027812 */ /* 0x000fe200078ec0ff */
[----:B------:R-:W-:Y:S01]  /*8c30*/  IMAD.SHL.U32 R3, R3, 0x10, RZ ;  /* 0x0000001003037824 */ /* 0x000fe200078e00ff */
[----:B------:R-:W-:Y:S02]  /*8c40*/  LOP3.LUT R236, R236, 0x3f, R157, 0xf8, !PT ;  /* 0x0000003fecec7812 */ /* 0x000fe400078ef89d */
[----:B------:R-:W-:Y:S01]  /*8c50*/  LOP3.LUT R139, R136, 0xc0, RZ, 0xc0, !PT ;  /* 0x000000c0888b7812 */ /* 0x000fe200078ec0ff */
[----:B------:R-:W-:Y:S01]  /*8c60*/  FFMA.FTZ R136, R132, 1.4426950216293334961, R135 ;  /* 0x3fb8aa3b84887823 */ /* 0x000fe20000010087 */
[----:B------:R-:W-:Y:S01]  /*8c70*/  IMAD R132, R138, 0x8, R137 ;  /* 0x000000088a847824 */ /* 0x000fe200078e0289 */
[----:B------:R-:W-:Y:S01]  /*8c80*/  @P1 MOV R135, 0x7f800000 ;  /* 0x7f80000000871802 */ /* 0x000fe20000000f00 */
[----:B0-----:R-:W-:Y:S01]  /*8c90*/  UIMAD UR6, UR9, UR6, URZ ;  /* 0x00000006090672a4 */ /* 0x001fe2000f8e02ff */
[----:B------:R-:W-:Y:S01]  /*8ca0*/  FADD R133, R133, R136 ;  /* 0x0000008885857221 */ /* 0x000fe20000000000 */
[----:B--2---:R-:W-:Y:S01]  /*8cb0*/  @P0 FMUL R6, R6, 0.25 ;  /* 0x3e80000006060820 */ /* 0x004fe20000400000 */
[----:B------:R-:W0:Y:S01]  /*8cc0*/  MUFU.RCP R136, R143 ;  /* 0x0000008f00887308 */ /* 0x000e220000001000 */
[----:B------:R-:W-:Y:S01]  /*8cd0*/  @P0 FMUL R5, R5, 0.25 ;  /* 0x3e80000005050820 */ /* 0x000fe20000400000 */
        /* <DEDUP_REMOVED lines=14> */
[----:B------:R-:W-:Y:S01]  /*8dc0*/  @!P2 FMUL R6, R6, 16777216 ;  /* 0x4b8000000606a820 */ /* 0x000fe20000400000 */
        /* <DEDUP_REMOVED lines=15> */
[C---:B0-----:R-:W-:Y:S01]  /*8ec0*/  FMUL R137, R136.reuse, R6 ;  /* 0x0000000688897220 */ /* 0x041fe20000400000 */
[C---:B------:R-:W-:Y:S01]  /*8ed0*/  FMUL R5, R136.reuse, R5 ;  /* 0x0000000588057220 */ /* 0x040fe20000400000 */
[C---:B------:R-:W-:Y:S01]  /*8ee0*/  FMUL R6, R136.reuse, R7 ;  /* 0x0000000788067220 */ /* 0x040fe20000400000 */
[C---:B------:R-:W-:Y:S01]  /*8ef0*/  FMUL R138, R136.reuse, R11 ;  /* 0x0000000b888a7220 */ /* 0x040fe20000400000 */
[----:B------:R-:W-:Y:S01]  /*8f00*/  IADD3 R2, PT, PT, R139, UR4, R2 ;  /* 0x000000048b027c10 */ /* 0x000fe2000fffe002 */
        /* <DEDUP_REMOVED lines=11> */
[----:B------:R-:W-:Y:S01]  /*8fc0*/  FMUL R140, R136, R19 ;  /* 0x00000013888c7220 */ /* 0x000fe20000400000 */
[----:B------:R-:W-:Y:S01]  /*8fd0*/  F2FP.F16.F32.PACK_AB R8, R6, R5 ;  /* 0x000000050608723e */ /* 0x000fe200000000ff */
[----:B------:R-:W-:Y:S01]  /*8fe0*/  @P0 FMUL R48, R48, 0.25 ;  /* 0x3e80000030300820 */ /* 0x000fe20000400000 */
[----:B------:R-:W-:Y:S01]  /*8ff0*/  F2FP.F16.F32.PACK_AB R5, R10, R7 ;  /* 0x000000070a05723e */ /* 0x000fe200000000ff */
[----:B------:R-:W-:Y:S01]  /*9000*/  @P0 FMUL R91, R91, 0.25 ;  /* 0x3e8000005b5b0820 */ /* 0x000fe20000400000 */
[----:B------:R-:W-:Y:S01]  /*9010*/  F2FP.F16.F32.PACK_AB R6, R11, R12 ;  /* 0x0000000c0b06723e */ /* 0x000fe200000000ff */
[----:B------:R-:W-:Y:S01]  /*9020*/  @!P2 FMUL R48, R48, 16777216 ;  /* 0x4b8000003030a820 */ /* 0x000fe20000400000 */
[----:B------:R-:W-:Y:S01]  /*9030*/  F2FP.F16.F32.PACK_AB R4, R137, R4 ;  /* 0x000000048904723e */ /* 0x000fe200000000ff */
[----:B------:R-:W-:Y:S01]  /*9040*/  @P0 FMUL R20, R20, 0.25 ;  /* 0x3e80000014140820 */ /* 0x000fe20000400000 */
        /* <DEDUP_REMOVED lines=8> */
[----:B------:R-:W-:Y:S01]  /*90d0*/  @P0 FMUL R25, R25, 0.25 ;  /* 0x3e80000019190820 */ /* 0x000fe20000400000 */
[----:B-1----:R-:W-:Y:S01]  /*90e0*/  STS.128 [R132], R4 ;  /* 0x0000000484007388 */ /* 0x002fe20000000c00 */
[----:B------:R-:W-:Y:S01]  /*90f0*/  @P0 FMUL R26, R26, 0.25 ;  /* 0x3e8000001a1a0820 */ /* 0x000fe20000400000 */
[----:B------:R-:W-:Y:S01]  /*9100*/  @P0 FMUL R27, R27, 0.25 ;  /* 0x3e8000001b1b0820 */ /* 0x000fe20000400000 */
[----:B------:R-:W-:Y:S01]  /*9110*/  @P0 FMUL R28, R28, 0.25 ;  /* 0x3e8000001c1c0820 */ /* 0x000fe20000400000 */
[----:B------:R-:W-:Y:S01]  /*9120*/  STS.128 [R132+0x400], R8 ;  /* 0x0004000884007388 */ /* 0x000fe20000000c00 */
        /* <DEDUP_REMOVED lines=102> */
[C---:B------:R-:W-:Y:S01]  /*9790*/  @P1 FFMA.FTZ R133, R134.reuse, R135, +INF ;  /* 0x7f80000086851423 */ /* 0x040fe20000010087 */
[----:B------:R-:W-:Y:S01]  /*97a0*/  FSETP.NEU.AND P0, PT, R134, RZ, PT ;  /* 0x000000ff8600720b */ /* 0x000fe20003f0d000 */
[C---:B------:R-:W-:Y:S01]  /*97b0*/  FMUL R151, R136.reuse, R48 ;  /* 0x0000003088977220 */ /* 0x040fe20000400000 */
[----:B------:R-:W-:Y:S01]  /*97c0*/  FMUL R48, R136, R91 ;  /* 0x0000005b88307220 */ /* 0x000fe20000400000 */
[----:B------:R-:W-:Y:S01]  /*97d0*/  @!P2 FMUL R51, R51, 16777216 ;  /* 0x4b8000003333a820 */ /* 0x000fe20000400000 */
[----:B------:R-:W-:Y:S01]  /*97e0*/  FSEL R91, R133, -INF , P0 ;  /* 0xff800000855b7808 */ /* 0x000fe20000000000 */
[----:B------:R-:W-:Y:S01]  /*97f0*/  @!P2 FMUL R78, R78, 16777216 ;  /* 0x4b8000004e4ea820 */ /* 0x000fe20000400000 */
[----:B------:R-:W-:Y:S01]  /*9800*/  @!P2 FMUL R20, R20, 16777216 ;  /* 0x4b8000001414a820 */ /* 0x000fe20000400000 */
[C---:B------:R-:W-:Y:S01]  /*9810*/  FMUL R162, R136.reuse, R51 ;  /* 0x0000003388a27220 */ /* 0x040fe20000400000 */
[----:B------:R-:W-:Y:S01]  /*9820*/  @!P2 FMUL R21, R21, 16777216 ;  /* 0x4b8000001515a820 */ /* 0x000fe20000400000 */
[----:B------:R-:W-:Y:S01]  /*9830*/  FFMA R91, R91, 0.69314718246459960938, R0 ;  /* 0x3f3172185b5b7823 */ /* 0x000fe20000000000 */
[----:B------:R-:W-:Y:S01]  /*9840*/  BAR.SYNC.DEFER_BLOCKING 0x0 ;  /* 0x0000000000007b1d */ /* 0x000fe20000010000 */
[----:B------:R-:W-:Y:S01]  /*9850*/  LOP3.LUT R0, R157, 0x7f, RZ, 0xc0, !PT ;  /* 0x0000007f9d007812 */ /* 0x000fe200078ec0ff */
[----:B------:R-:W-:Y:S01]  /*9860*/  FMUL R51, R136, R78 ;  /* 0x0000004e88337220 */ /* 0x000fe20000400000 */
[----:B------:R-:W-:Y:S01]  /*9870*/  @!P2 FMUL R22, R22, 16777216 ;  /* 0x4b8000001616a820 */ /* 0x000fe20000400000 */
[----:B------:R-:W-:Y:S01]  /*9880*/  @!P2 FMUL R23, R23, 16777216 ;  /* 0x4b8000001717a820 */ /* 0x000fe20000400000 */
[----:B------:R-:W-:Y:S01]  /*9890*/  LEA R78, R0, UR4, 0x4 ;  /* 0x00000004004e7c11 */ /* 0x000fe2000f8e20ff */
        /* <DEDUP_REMOVED lines=12> */
[C---:B------:R-:W-:Y:S01]  /*9960*/  FMUL R18, R136.reuse, R20 ;  /* 0x0000001488127220 */ /* 0x040fe20000400000 */
[C---:B------:R-:W-:Y:S01]  /*9970*/  FMUL R15, R136.reuse, R21 ;  /* 0x00000015880f7220 */ /* 0x040fe20000400000 */
[C---:B------:R-:W-:Y:S01]  /*9980*/  FMUL R141, R136.reuse, R22 ;  /* 0x00000016888d7220 */ /* 0x040fe20000400000 */
[C---:B------:R-:W-:Y:S01]  /*9990*/  FMUL R142, R136.reuse, R23 ;  /* 0x00000017888e7220 */ /* 0x040fe20000400000 */
[C---:B------:R-:W-:Y:S01]  /*99a0*/  FMUL R19, R136.reuse, R24 ;  /* 0x0000001888137220 */ /* 0x040fe20000400000 */
[C---:B------:R-:W-:Y:S01]  /*99b0*/  FMUL R146, R136.reuse, R26 ;  /* 0x0000001a88927220 */ /* 0x040fe20000400000 */
[----:B------:R-:W-:Y:S01]  /*99c0*/  LDS.128 R4, [R78] ;  /* 0x000000004e047984 */ /* 0x000fe20000000c00 */
[C---:B------:R-:W-:Y:S01]  /*99d0*/  FMUL R23, R136.reuse, R25 ;  /* 0x0000001988177220 */ /* 0x040fe20000400000 */
[C---:B------:R-:W-:Y:S01]  /*99e0*/  FMUL R148, R136.reuse, R27 ;  /* 0x0000001b88947220 */ /* 0x040fe20000400000 */
[C---:B------:R-:W-:Y:S01]  /*99f0*/  FMUL R145, R136.reuse, R28 ;  /* 0x0000001c88917220 */ /* 0x040fe20000400000 */
[----:B------:R-:W-:Y:S01]  /*9a00*/  LDS.128 R8, [R78+0x800] ;  /* 0x000800004e087984 */ /* 0x000fe20000000c00 */
        /* <DEDUP_REMOVED lines=8> */
[----:B------:R-:W-:Y:S01]  /*9a90*/  @!P2 FMUL R36, R36, 16777216 ;  /* 0x4b8000002424a820 */ /* 0x000fe20000400000 */
        /* <DEDUP_REMOVED lines=11> */
[----:B------:R-:W-:Y:S01]  /*9b50*/  BAR.SYNC.DEFER_BLOCKING 0x0 ;  /* 0x0000000000007b1d */ /* 0x000fe20000010000 */
[----:B------:R-:W-:Y:S01]  /*9b60*/  F2FP.F16.F32.PACK_AB R19, R160, R153 ;  /* 0x00000099a013723e */ /* 0x000fe200000000ff */
        /* <DEDUP_REMOVED lines=22> */
[----:B------:R-:W-:Y:S01]  /*9cd0*/  STS.128 [R132], R12 ;  /* 0x0000000c84007388 */ /* 0x000fe20000000c00 */
[----:B------:R-:W-:Y:S01]  /*9ce0*/  F2FP.F16.F32.PACK_AB R20, R21, R20 ;  /* 0x000000141514723e */ /* 0x000fe200000000ff */
[----:B------:R-:W-:Y:S01]  /*9cf0*/  @!P2 FMUL R52, R52, 16777216 ;  /* 0x4b8000003434a820 */ /* 0x000fe20000400000 */
[----:B------:R-:W-:Y:S01]  /*9d00*/  F2FP.F16.F32.PACK_AB R21, R27, R22 ;  /* 0x000000161b15723e */ /* 0x000fe200000000ff */
[----:B------:R-:W-:Y:S01]  /*9d10*/  STS.128 [R132+0x400], R16 ;  /* 0x0004001084007388 */ /* 0x000fe20000000c00 */
[----:B------:R-:W-:Y:S01]  /*9d20*/  F2FP.F16.F32.PACK_AB R25, R26, R25 ;  /* 0x000000191a19723e */ /* 0x000fe200000000ff */
[----:B------:R-:W-:Y:S01]  /*9d30*/  @!P2 FMUL R54, R54, 16777216 ;  /* 0x4b8000003636a820 */ /* 0x000fe20000400000 */
[----:B------:R-:W-:Y:S01]  /*9d40*/  F2FP.F16.F32.PACK_AB R24, R39, R24 ;  /* 0x000000182718723e */ /* 0x000fe200000000ff */
[----:B------:R-:W-:Y:S01]  /*9d50*/  BAR.SYNC.DEFER_BLOCKING 0x0 ;  /* 0x0000000000007b1d */ /* 0x000fe20000010000 */
        /* <DEDUP_REMOVED lines=31> */
[----:B------:R-:W-:Y:S01]  /*9f50*/  BAR.SYNC.DEFER_BLOCKING 0x0 ;  /* 0x0000000000007b1d */ /* 0x000fe20000010000 */
        /* <DEDUP_REMOVED lines=23> */
[----:B------:R-:W-:Y:S01]  /*a0d0*/  STS.128 [R132], R20 ;  /* 0x0000001484007388 */ /* 0x000fe20000000c00 */
[----:B------:R-:W-:Y:S01]  /*a0e0*/  @!P2 FMUL R79, R79, 16777216 ;  /* 0x4b8000004f4fa820 */ /* 0x000fe20000400000 */
[----:B------:R-:W-:Y:S01]  /*a0f0*/  @!P2 FMUL R80, R80, 16777216 ;  /* 0x4b8000005050a820 */ /* 0x000fe20000400000 */
[----:B------:R-:W-:Y:S01]  /*a100*/  @!P2 FMUL R81, R81, 16777216 ;  /* 0x4b8000005151a820 */ /* 0x000fe20000400000 */
[----:B------:R-:W-:Y:S01]  /*a110*/  STS.128 [R132+0x400], R24 ;  /* 0x0004001884007388 */ /* 0x000fe20000000c00 */
[----:B------:R-:W-:Y:S01]  /*a120*/  @!P2 FMUL R82, R82, 16777216 ;  /* 0x4b8000005252a820 */ /* 0x000fe20000400000 */
[----:B------:R-:W-:Y:S01]  /*a130*/  @!P2 FMUL R83, R83, 16777216 ;  /* 0x4b8000005353a820 */ /* 0x000fe20000400000 */
[C---:B------:R-:W-:Y:S01]  /*a140*/  FMUL R36, R136.reuse, R68 ;  /* 0x0000004488247220 */ /* 0x040fe20000400000 */
[----:B------:R-:W-:Y:S01]  /*a150*/  BAR.SYNC.DEFER_BLOCKING 0x0 ;  /* 0x0000000000007b1d */ /* 0x000fe20000010000 */
        /* <DEDUP_REMOVED lines=23> */
[----:B------:R-:W-:Y:S01]  /*a2d0*/  LDS.128 R20, [R78] ;  /* 0x000000004e147984 */ /* 0x000fe20000000c00 */
[----:B------:R-:W-:Y:S01]  /*a2e0*/  F2FP.F16.F32.PACK_AB R42, R79, R42 ;  /* 0x0000002a4f2a723e */ /* 0x000fe200000000ff */
[----:B------:R-:W-:Y:S01]  /*a2f0*/  @!P2 FMUL R88, R88, 16777216 ;  /* 0x4b8000005858a820 */ /* 0x000fe20000400000 */
[----:B------:R-:W-:Y:S01]  /*a300*/  F2FP.F16.F32.PACK_AB R39, R67, R80 ;  /* 0x000000504327723e */ /* 0x000fe200000000ff */
[----:B------:R-:W-:Y:S01]  /*a310*/  LDS.128 R24, [R78+0x800] ;  /* 0x000800004e187984 */ /* 0x000fe20000000c00 */
[----:B------:R-:W-:Y:S01]  /*a320*/  F2FP.F16.F32.PACK_AB R43, R58, R81 ;  /* 0x000000513a2b723e */ /* 0x000fe200000000ff */
[----:B------:R-:W-:Y:S01]  /*a330*/  @!P2 FMUL R89, R89, 16777216 ;  /* 0x4b8000005959a820 */ /* 0x000fe20000400000 */
[----:B------:R-:W-:Y:S01]  /*a340*/  @!P2 FMUL R90, R90, 16777216 ;  /* 0x4b8000005a5aa820 */ /* 0x000fe20000400000 */
[----:B------:R-:W-:Y:S01]  /*a350*/  BAR.SYNC.DEFER_BLOCKING 0x0 ;  /* 0x0000000000007b1d */ /* 0x000fe20000010000 */
        /* <DEDUP_REMOVED lines=25> */
[----:B------:R-:W0:Y:S01]  /*a4f0*/  LDC R82, c[0x0][0x3e8] ;  /* 0x0000fa00ff527b82 */ /* 0x000e220000000800 */
[----:B------:R-:W-:Y:S01]  /*a500*/  F2FP.F16.F32.PACK_AB R84, R45, R84 ;  /* 0x000000542d54723e */ /* 0x000fe200000000ff */
[----:B------:R-:W-:Y:S01]  /*a510*/  STS.128 [R132+0x400], R32 ;  /* 0x0004002084007388 */ /* 0x000fe20000000c00 */
[----:B------:R-:W-:Y:S01]  /*a520*/  F2FP.F16.F32.PACK_AB R85, R49, R88 ;  /* 0x000000583155723e */ /* 0x000fe200000000ff */
[----:B------:R-:W-:Y:S01]  /*a530*/  @!P2 FMUL R100, R100, 16777216 ;  /* 0x4b8000006464a820 */ /* 0x000fe20000400000 */
[----:B------:R-:W-:-:S03]  /*a540*/  F2FP.F16.F32.PACK_AB R61, R48, R89 ;  /* 0x00000059303d723e */ /* 0x000fc600000000ff */
        /* <DEDUP_REMOVED lines=8> */
[C---:B------:R-:W-:Y:S01]  /*a5d0*/  FMUL R100, R136.reuse, R100 ;  /* 0x0000006488647220 */ /* 0x040fe20000400000 */
[----:B------:R-:W-:Y:S01]  /*a5e0*/  SHF.R.U32.HI R65, RZ, 0x6, R157 ;  /* 0x00000006ff417819 */ /* 0x000fe2000001169d */
[C---:B------:R-:W-:Y:S01]  /*a5f0*/  FMUL R101, R136.reuse, R101 ;  /* 0x0000006588657220 */ /* 0x040fe20000400000 */
[C---:B------:R-:W-:Y:S01]  /*a600*/  FMUL R47, R136.reuse, R102 ;  /* 0x00000066882f7220 */ /* 0x040fe20000400000 */
[----:B------:R-:W-:Y:S01]  /*a610*/  FMUL R46, R136, R103 ;  /* 0x00000067882e7220 */ /* 0x000fe20000400000 */
[----:B------:R-:W-:Y:S01]  /*a620*/  SGXT.U32 R65, R65, 0x1 ;  /* 0x000000014141781a */ /* 0x000fe20000000000 */
[----:B------:R-:W-:Y:S01]  /*a630*/  @!P2 FMUL R104, R104, 16777216 ;  /* 0x4b8000006868a820 */ /* 0x000fe20000400000 */
[----:B------:R-:W-:Y:S01]  /*a640*/  @!P2 FMUL R105, R105, 16777216 ;  /* 0x4b8000006969a820 */ /* 0x000fe20000400000 */
[----:B------:R-:W-:Y:S01]  /*a650*/  F2FP.F16.F32.PACK_AB R56, R47, R100 ;  /* 0x000000642f38723e */ /* 0x000fe200000000ff */
[----:B------:R-:W-:Y:S01]  /*a660*/  @!P2 FMUL R106, R106, 16777216 ;  /* 0x4b8000006a6aa820 */ /* 0x000fe20000400000 */
[----:B------:R-:W-:Y:S01]  /*a670*/  F2FP.F16.F32.PACK_AB R96, R46, R101 ;  /* 0x000000652e60723e */ /* 0x000fe200000000ff */
[----:B0-----:R-:W-:-:S02]  /*a680*/  IMAD R65, R65, R82, RZ ;  /* 0x0000005241417224 */ /* 0x001fc400078e02ff */
[----:B------:R-:W-:Y:S01]  /*a690*/  @!P2 FMUL R107, R107, 16777216 ;  /* 0x4b8000006b6ba820 */ /* 0x000fe20000400000 */
[----:B------:R-:W-:Y:S01]  /*a6a0*/  @!P2 FMUL R108, R108, 16777216 ;  /* 0x4b8000006c6ca820 */ /* 0x000fe20000400000 */
[----:B------:R-:W-:Y:S01]  /*a6b0*/  @!P2 FMUL R109, R109, 16777216 ;  /* 0x4b8000006d6da820 */ /* 0x000fe20000400000 */
[----:B------:R-:W-:Y:S01]  /*a6c0*/  IMAD R67, R82, 0x2, R65 ;  /* 0x0000000252437824 */ /* 0x000fe200078e0241 */
[----:B------:R-:W-:Y:S01]  /*a6d0*/  LDS.128 R28, [R78] ;  /* 0x000000004e1c7984 */ /* 0x000fe20000000c00 */
[----:B------:R-:W-:Y:S01]  /*a6e0*/  @!P2 FMUL R110, R110, 16777216 ;  /* 0x4b8000006e6ea820 */ /* 0x000fe20000400000 */
[----:B------:R-:W-:Y:S01]  /*a6f0*/  @!P2 FMUL R111, R111, 16777216 ;  /* 0x4b8000006f6fa820 */ /* 0x000fe20000400000 */
[----:B------:R-:W-:Y:S01]  /*a700*/  IMAD R71, R82, 0x2, R67 ;  /* 0x0000000252477824 */ /* 0x000fe200078e0243 */
[----:B------:R-:W-:Y:S01]  /*a710*/  LDS.128 R32, [R78+0x800] ;  /* 0x000800004e207984 */ /* 0x000fe20000000c00 */
[----:B------:R-:W-:Y:S01]  /*a720*/  @!P2 FMUL R112, R112, 16777216 ;  /* 0x4b8000007070a820 */ /* 0x000fe20000400000 */
[----:B------:R-:W-:Y:S01]  /*a730*/  @!P2 FMUL R113, R113, 16777216 ;  /* 0x4b8000007171a820 */ /* 0x000fe20000400000 */
[----:B------:R-:W-:Y:S01]  /*a740*/  @!P2 FMUL R114, R114, 16777216 ;  /* 0x4b8000007272a820 */ /* 0x000fe20000400000 */
[----:B------:R-:W-:Y:S01]  /*a750*/  BAR.SYNC.DEFER_BLOCKING 0x0 ;  /* 0x0000000000007b1d */ /* 0x000fe20000010000 */
        /* <DEDUP_REMOVED lines=13> */
[----:B------:R-:W-:Y:S01]  /*a830*/  LEA R79, R82, R71, 0x1 ;  /* 0x00000047524f7211 */ /* 0x000fe200078e08ff */
[----:B------:R-:W0:Y:S01]  /*a840*/  LDC.64 R102, c[0x0][0x398] ;  /* 0x0000e600ff667b82 */ /* 0x000e220000000a00 */
[----:B------:R-:W-:Y:S01]  /*a850*/  F2FP.F16.F32.PACK_AB R57, R57, R104 ;  /* 0x000000683939723e */ /* 0x000fe200000000ff */
[----:B------:R-:W-:Y:S01]  /*a860*/  IMAD R53, R236, UR7, RZ ;  /* 0x00000007ec357c24 */ /* 0x000fe2000f8e02ff */
[----:B------:R-:W-:Y:S01]  /*a870*/  F2FP.F16.F32.PACK_AB R97, R52, R105 ;  /* 0x000000693461723e */ /* 0x000fe200000000ff */
[----:B------:R-:W-:Y:S01]  /*a880*/  IMAD R81, R82, 0x2, R79 ;  /* 0x0000000252517824 */ /* 0x000fe200078e024f */
[----:B------:R-:W-:Y:S01]  /*a890*/  F2FP.F16.F32.PACK_AB R58, R73, R108 ;  /* 0x0000006c493a723e */ /* 0x000fe200000000ff */
[----:B------:R-:W-:Y:S01]  /*a8a0*/  USHF.L.U32 UR8, UR6, 0x1, URZ ;  /* 0x0000000106087899 */ /* 0x000fe200080006ff */
[----:B------:R-:W-:Y:S01]  /*a8b0*/  F2FP.F16.F32.PACK_AB R98, R68, R109 ;  /* 0x0000006d4462723e */ /* 0x000fe200000000ff */
[----:B------:R-:W-:Y:S01]  /*a8c0*/  IMAD.SHL.U32 R55, R53, 0x2, RZ ;  /* 0x0000000235377824 */ /* 0x000fe200078e00ff */
[----:B------:R-:W-:Y:S01]  /*a8d0*/  STS.128 [R132], R36 ;  /* 0x0000002484007388 */ /* 0x000fe20000000c00 */
[----:B------:R-:W-:Y:S01]  /*a8e0*/  F2FP.F16.F32.PACK_AB R59, R77, R112 ;  /* 0x000000704d3b723e */ /* 0x000fe200000000ff */
[----:B------:R-:W-:Y:S01]  /*a8f0*/  UIMAD.WIDE UR6, UR6, 0x2, URZ ;  /* 0x00000002060678a5 */ /* 0x000fe2000f8e02ff */
[----:B------:R-:W-:Y:S01]  /*a900*/  F2FP.F16.F32.PACK_AB R99, R74, R113 ;  /* 0x000000714a63723e */ /* 0x000fe200000000ff */
[----:B------:R-:W-:Y:S01]  /*a910*/  STS.128 [R132+0x400], R40 ;  /* 0x0004002884007388 */ /* 0x000fe20000000c00 */
[----:B------:R-:W-:Y:S01]  /*a920*/  LEA R89, R82, R81, 0x1 ;  /* 0x0000005152597211 */ /* 0x000fe200078e08ff */
[----:B------:R-:W-:-:S04]  /*a930*/  IMAD.HI R52, R53, 0x2, RZ ;  /* 0x0000000235347827 */ /* 0x000fc800078e02ff */
[----:B------:R-:W-:Y:S01]  /*a940*/  @!P2 FMUL R117, R117, 16777216 ;  /* 0x4b8000007575a820 */ /* 0x000fe20000400000 */
[----:B------:R-:W-:Y:S01]  /*a950*/  BAR.SYNC.DEFER_BLOCKING 0x0 ;  /* 0x0000000000007b1d */ /* 0x000fe20000010000 */
[----:B------:R-:W-:Y:S01]  /*a960*/  @!P2 FMUL R119, R119, 16777216 ;  /* 0x4b8000007777a820 */ /* 0x000fe20000400000 */
[----:B------:R-:W-:Y:S02]  /*a970*/  IMAD R93, R82, 0x2, R89 ;  /* 0x00000002525d7824 */ /* 0x000fe400078e0259 */
[----:B------:R-:W-:Y:S01]  /*a980*/  @!P2 FMUL R120, R120, 16777216 ;  /* 0x4b8000007878a820 */ /* 0x000fe20000400000 */
[----:B------:R-:W-:Y:S01]  /*a990*/  @!P2 FMUL R122, R122, 16777216 ;  /* 0x4b8000007a7aa820 */ /* 0x000fe20000400000 */
[----:B------:R-:W-:Y:S01]  /*a9a0*/  FMUL R117, R136, R117 ;  /* 0x0000007588757220 */ /* 0x000fe20000400000 */
[----:B------:R-:W-:Y:S02]  /*a9b0*/  IMAD R73, R82, 0x2, R93 ;  /* 0x0000000252497824 */ /* 0x000fe400078e025d */
[C---:B------:R-:W-:Y:S01]  /*a9c0*/  FMUL R66, R136.reuse, R119 ;  /* 0x0000007788427220 */ /* 0x040fe20000400000 */
[C---:B------:R-:W-:Y:S01]  /*a9d0*/  FMUL R120, R136.reuse, R120 ;  /* 0x0000007888787220 */ /* 0x040fe20000400000 */
[----:B------:R-:W-:Y:S01]  /*a9e0*/  FMUL R75, R136, R122 ;  /* 0x0000007a884b7220 */ /* 0x000fe20000400000 */
[----:B------:R-:W-:Y:S01]  /*a9f0*/  @!P2 FMUL R124, R124, 16777216 ;  /* 0x4b8000007c7ca820 */ /* 0x000fe20000400000 */
[----:B------:R-:W-:Y:S01]  /*aa00*/  LEA R77, R82, R73, 0x1 ;  /* 0x00000049524d7211 */ /* 0x000fe200078e08ff */
[----:B------:R-:W-:Y:S01]  /*aa10*/  @!P2 FMUL R126, R126, 16777216 ;  /* 0x4b8000007e7ea820 */ /* 0x000fe20000400000 */
[----:B------:R-:W-:Y:S01]  /*aa20*/  F2FP.F16.F32.PACK_AB R108, R66, R117 ;  /* 0x00000075426c723e */ /* 0x000fe200000000ff */
[----:B------:R-:W-:Y:S01]  /*aa30*/  @!P2 FMUL R118, R118, 16777216 ;  /* 0x4b8000007676a820 */ /* 0x000fe20000400000 */
[C---:B------:R-:W-:Y:S01]  /*aa40*/  FMUL R124, R136.reuse, R124 ;  /* 0x0000007c887c7220 */ /* 0x040fe20000400000 */
[----:B------:R-:W-:Y:S01]  /*aa50*/  FMUL R83, R136, R126 ;  /* 0x0000007e88537220 */ /* 0x000fe20000400000 */
[----:B------:R-:W-:Y:S01]  /*aa60*/  F2FP.F16.F32.PACK_AB R117, R75, R120 ;  /* 0x000000784b75723e */ /* 0x000fe200000000ff */
[----:B------:R-:W-:Y:S01]  /*aa70*/  @!P2 FMUL R128, R128, 16777216 ;  /* 0x4b8000008080a820 */ /* 0x000fe20000400000 */
[----:B------:R-:W-:Y:S01]  /*aa80*/  @!P2 FMUL R130, R130, 16777216 ;  /* 0x4b8000008282a820 */ /* 0x000fe20000400000 */
[----:B------:R-:W-:Y:S01]  /*aa90*/  @!P2 FMUL R116, R116, 16777216 ;  /* 0x4b8000007474a820 */ /* 0x000fe20000400000 */
[----:B------:R-:W-:Y:S01]  /*aaa0*/  @!P2 FMUL R121, R121, 16777216 ;  /* 0x4b8000007979a820 */ /* 0x000fe20000400000 */
[----:B------:R-:W-:Y:S01]  /*aab0*/  @!P2 FMUL R123, R123, 16777216 ;  /* 0x4b8000007b7ba820 */ /* 0x000fe20000400000 */
[----:B------:R-:W-:Y:S01]  /*aac0*/  @!P2 FMUL R125, R125, 16777216 ;  /* 0x4b8000007d7da820 */ /* 0x000fe20000400000 */
[----:B------:R-:W1:Y:S01]  /*aad0*/  LDS.128 R40, [R78] ;  /* 0x000000004e287984 */ /* 0x000e620000000c00 */
[----:B------:R-:W-:Y:S01]  /*aae0*/  @!P2 FMUL R127, R127, 16777216 ;  /* 0x4b8000007f7fa820 */ /* 0x000fe20000400000 */
[----:B------:R-:W-:Y:S01]  /*aaf0*/  @!P2 FMUL R129, R129, 16777216 ;  /* 0x4b8000008181a820 */ /* 0x000fe20000400000 */
[----:B------:R-:W-:Y:S01]  /*ab00*/  @!P2 FMUL R131, R131, 16777216 ;  /* 0x4b8000008383a820 */ /* 0x000fe20000400000 */
[----:B------:R-:W-:Y:S01]  /*ab10*/  LDS.128 R36, [R78+0x800] ;  /* 0x000800004e247984 */ /* 0x000fe20000000c00 */
[C---:B------:R-:W-:Y:S01]  /*ab20*/  FMUL R69, R136.reuse, R118 ;  /* 0x0000007688457220 */ /* 0x040fe20000400000 */
[C---:B------:R-:W-:Y:S01]  /*ab30*/  FMUL R128, R136.reuse, R128 ;  /* 0x0000008088807220 */ /* 0x040fe20000400000 */
[C---:B------:R-:W-:Y:S01]  /*ab40*/  FMUL R95, R136.reuse, R130 ;  /* 0x00000082885f7220 */ /* 0x040fe20000400000 */
[----:B------:R-:W-:Y:S01]  /*ab50*/  BAR.SYNC.DEFER_BLOCKING 0x0 ;  /* 0x0000000000007b1d */ /* 0x000fe20000010000 */
[----:B------:R-:W-:Y:S01]  /*ab60*/  F2FP.F16.F32.PACK_AB R118, R83, R124 ;  /* 0x0000007c5376723e */ /* 0x000fe200000000ff */
        /* <DEDUP_REMOVED lines=8> */
[----:B------:R-:W2:Y:S01]  /*abf0*/  LDCU UR6, c[0x0][0x3ec] ;  /* 0x00007d80ff0677ac */ /* 0x000ea20008000800 */
[----:B------:R-:W-:-:S02]  /*ac00*/  F2FP.F16.F32.PACK_AB R116, R69, R116 ;  /* 0x000000744574723e */ /* 0x000fc400000000ff */
[----:B------:R-:W-:Y:S02]  /*ac10*/  F2FP.F16.F32.PACK_AB R109, R70, R121 ;  /* 0x00000079466d723e */ /* 0x000fe400000000ff */
[----:B------:R-:W-:Y:S02]  /*ac20*/  F2FP.F16.F32.PACK_AB R110, R90, R125 ;  /* 0x0000007d5a6e723e */ /* 0x000fe400000000ff */
[----:B------:R-:W-:Y:S01]  /*ac30*/  F2FP.F16.F32.PACK_AB R111, R136, R129 ;  /* 0x00000081886f723e */ /* 0x000fe200000000ff */
[----:B------:R3:W-:Y:S04]  /*ac40*/  STS.128 [R132], R84 ;  /* 0x0000005484007388 */ /* 0x0007e80000000c00 */
[----:B------:R0:W-:Y:S01]  /*ac50*/  STS.128 [R132+0x400], R60 ;  /* 0x0004003c84007388 */ /* 0x0001e20000000c00 */
[----:B--2---:R-:W-:Y:S01]  /*ac60*/  UIMAD UR6, UR9, UR6, URZ ;  /* 0x00000006090672a4 */ /* 0x004fe2000f8e02ff */
[----:B------:R-:W-:Y:S01]  /*ac70*/  BAR.SYNC.DEFER_BLOCKING 0x0 ;  /* 0x0000000000007b1d */ /* 0x000fe20000010000 */
[----:B-1----:R-:W-:Y:S01]  /*ac80*/  PRMT R90, R42, 0x7632, R90 ;  /* 0x000076322a5a7816 */ /* 0x002fe2000000005a */
[----:B---3--:R-:W-:Y:S01]  /*ac90*/  IMAD R85, R82, 0x2, R77 ;  /* 0x0000000252557824 */ /* 0x008fe200078e024d */
[----:B0-----:R-:W-:-:S04]  /*aca0*/  IADD3 R60, P0, P1, R55, UR8, R102 ;  /* 0x00000008373c7c10 */ /* 0x001fc8000f91e066 */
[----:B------:R-:W-:Y:S02]  /*acb0*/  LEA R87, R82, R85, 0x1 ;  /* 0x0000005552577211 */ /* 0x000fe400078e08ff */
[----:B------:R-:W-:Y:S02]  /*acc0*/  IADD3.X R61, PT, PT, R52, UR7, R103, P0, P1 ;  /* 0x00000007343d7c10 */ /* 0x000fe400087e2467 */
[-C--:B------:R-:W-:Y:S01]  /*acd0*/  LEA R62, P0, R65, R60.reuse, 0x1 ;  /* 0x0000003c413e7211 */ /* 0x080fe200078008ff */
[C---:B------:R-:W-:Y:S01]  /*ace0*/  IMAD R101, R82.reuse, 0x2, R87 ;  /* 0x0000000252657824 */ /* 0x040fe200078e0257 */
[-C--:B------:R-:W-:Y:S02]  /*acf0*/  LEA R64, P1, R67, R60.reuse, 0x1 ;  /* 0x0000003c43407211 */ /* 0x080fe400078208ff */
[----:B------:R-:W-:Y:S01]  /*ad00*/  LEA.HI.X.SX32 R63, R65, R61, 0x1, P0 ;  /* 0x0000003d413f7211 */ /* 0x000fe200000f0eff */
[----:B------:R-:W-:Y:S01]  /*ad10*/  IMAD R75, R82, 0x2, R101 ;  /* 0x00000002524b7824 */ /* 0x000fe200078e0265 */
[----:B------:R-:W0:Y:S01]  /*ad20*/  LDS.128 R48, [R78] ;  /* 0x000000004e307984 */ /* 0x000e220000000c00 */
[----:B------:R-:W-:-:S02]  /*ad30*/  LEA R66, P0, R71, R60, 0x1 ;  /* 0x0000003c47427211 */ /* 0x000fc400078008ff */
[----:B------:R-:W-:Y:S01]  /*ad40*/  LEA.HI.X.SX32 R65, R67, R61, 0x1, P1 ;  /* 0x0000003d43417211 */ /* 0x000fe200008f0eff */
[----:B------:R-:W-:Y:S01]  /*ad50*/  LDS.128 R44, [R78+0x800] ;  /* 0x000800004e2c7984 */ /* 0x000fe20000000c00 */
[C---:B------:R-:W-:Y:S02]  /*ad60*/  LEA R83, R82.reuse, R75, 0x1 ;  /* 0x0000004b52537211 */ /* 0x040fe400078e08ff */
[----:B------:R-:W-:Y:S01]  /*ad70*/  LEA.HI.X.SX32 R67, R71, R61, 0x1, P0 ;  /* 0x0000003d47437211 */ /* 0x000fe200000f0eff */
[----:B------:R-:W-:Y:S01]  /*ad80*/  BAR.SYNC.DEFER_BLOCKING 0x0 ;  /* 0x0000000000007b1d */ /* 0x000fe20000010000 */
[----:B------:R-:W-:Y:S01]  /*ad90*/  LEA R68, P0, R79, R60, 0x1 ;  /* 0x0000003c4f447211 */ /* 0x000fe200078008ff */
[----:B------:R-:W-:-:S03]  /*ada0*/  IMAD R95, R82, 0x2, R83 ;  /* 0x00000002525f7824 */ /* 0x000fc600078e0253 */
[----:B------:R-:W-:Y:S02]  /*adb0*/  LEA.HI.X.SX32 R69, R79, R61, 0x1, P0 ;  /* 0x0000003d4f457211 */ /* 0x000fe400000f0eff */
[----:B------:R-:W-:-:S04]  /*adc0*/  LEA R70, P0, R81, R60, 0x1 ;  /* 0x0000003c51467211 */ /* 0x000fc800078008ff */
[----:B------:R-:W-:Y:S01]  /*add0*/  LEA.HI.X.SX32 R71, R81, R61, 0x1, P0 ;  /* 0x0000003d51477211 */ /* 0x000fe200000f0eff */
[----:B------:R-:W-:Y:S04]  /*ade0*/  STS.128 [R132], R56 ;  /* 0x0000003884007388 */ /* 0x000fe80000000c00 */
[----:B------:R1:W-:Y:S01]  /*adf0*/  STS.128 [R132+0x400], R96 ;  /* 0x0004006084007388 */ /* 0x0003e20000000c00 */
[----:B------:R-:W-:Y:S01]  /*ae00*/  BAR.SYNC.DEFER_BLOCKING 0x0 ;  /* 0x0000000000007b1d */ /* 0x000fe20000010000 */
[----:B-1----:R-:W-:-:S05]  /*ae10*/  IMAD R97, R82, 0x2, R95 ;  /* 0x0000000252617824 */ /* 0x002fca00078e025f */
[----:B------:R-:W-:-:S05]  /*ae20*/  LEA R99, R82, R97, 0x1 ;  /* 0x0000006152637211 */ /* 0x000fca00078e08ff */
[C---:B------:R-:W-:Y:S01]  /*ae30*/  IMAD R103, R82.reuse, 0x2, R99 ;  /* 0x0000000252677824 */ /* 0x040fe200078e0263 */
[----:B------:R-:W1:Y:S03]  /*ae40*/  LDS.128 R56, [R78] ;  /* 0x000000004e387984 */ /* 0x000e660000000c00 */
[C---:B------:R-:W-:Y:S01]  /*ae50*/  IMAD R105, R82.reuse, 0x2, R103 ;  /* 0x0000000252697824 */ /* 0x040fe200078e0267 */
[----:B------:R-:W-:Y:S04]  /*ae60*/  LDS.128 R52, [R78+0x800] ;  /* 0x000800004e347984 */ /* 0x000fe80000000c00 */
[C---:B------:R-:W-:Y:S01]  /*ae70*/  LEA R107, R82.reuse, R105, 0x1 ;  /* 0x00000069526b7211 */ /* 0x040fe200078e08ff */
[----:B------:R-:W-:Y:S04]  /*ae80*/  BAR.SYNC.DEFER_BLOCKING 0x0 ;  /* 0x0000000000007b1d */ /* 0x000fe80000010000 */
[----:B------:R-:W-:-:S04]  /*ae90*/  IMAD R79, R82, 0x2, R107 ;  /* 0x00000002524f7824 */ /* 0x000fc800078e026b */
[C---:B------:R-:W-:Y:S01]  /*aea0*/  IMAD R81, R82.reuse, 0x2, R79 ;  /* 0x0000000252517824 */ /* 0x040fe200078e024f */
[----:B------:R-:W-:Y:S04]  /*aeb0*/  STS.128 [R132], R116 ;  /* 0x0000007484007388 */ /* 0x000fe80000000c00 */
[----:B------:R2:W-:Y:S01]  /*aec0*/  STS.128 [R132+0x400], R108 ;  /* 0x0004006c84007388 */ /* 0x0005e20000000c00 */
[----:B------:R-:W-:Y:S01]  /*aed0*/  BAR.SYNC.DEFER_BLOCKING 0x0 ;  /* 0x0000000000007b1d */ /* 0x000fe20000010000 */
[----:B--2---:R-:W-:-:S05]  /*aee0*/  LEA R109, R82, R81, 0x1 ;  /* 0x00000051526d7211 */ /* 0x004fca00078e08ff */
[----:B------:R2:W-:Y:S02]  /*aef0*/  STG.E.U16 desc[UR12][R62.64], R4 ;  /* 0x000000043e007986 */ /* 0x0005e4000c10150c */
[----:B--2---:R-:W-:Y:S02]  /*af00*/  PRMT R63, R4, 0x7632, R63 ;  /* 0x00007632043f7816 */ /* 0x004fe4000000003f */
[----:B------:R-:W-:-:S03]  /*af10*/  LEA R62, P0, R89, R60, 0x1 ;  /* 0x0000003c593e7211 */ /* 0x000fc600078008ff */
[----:B------:R2:W-:Y:S04]  /*af20*/  STG.E.U16 desc[UR12][R64.64], R63 ;  /* 0x0000003f40007986 */ /* 0x0005e8000c10150c */
[----:B------:R3:W-:Y:S01]  /*af30*/  STG.E.U16 desc[UR12][R66.64], R5 ;  /* 0x0000000542007986 */ /* 0x0007e2000c10150c */
[----:B--2---:R-:W-:Y:S02]  /*af40*/  PRMT R65, R5, 0x7632, R65 ;  /* 0x0000763205417816 */ /* 0x004fe40000000041 */
[----:B------:R-:W-:Y:S01]  /*af50*/  LEA.HI.X.SX32 R63, R89, R61, 0x1, P0 ;  /* 0x0000003d593f7211 */ /* 0x000fe200000f0eff */
[----:B------:R-:W-:Y:S01]  /*af60*/  IMAD R89, R82, 0x2, R109 ;  /* 0x0000000252597824 */ /* 0x000fe200078e026d */
[----:B------:R-:W-:Y:S01]  /*af70*/  LEA R64, P0, R93, R60, 0x1 ;  /* 0x0000003c5d407211 */ /* 0x000fe200078008ff */
[----:B------:R2:W-:Y:S01]  /*af80*/  STG.E.U16 desc[UR12][R68.64], R65 ;  /* 0x0000004144007986 */ /* 0x0005e2000c10150c */
[----:B---3--:R-:W-:-:S03]  /*af90*/  PRMT R5, R6, 0x7632, R5 ;  /* 0x0000763206057816 */ /* 0x008fc60000000005 */
[----:B------:R-:W-:Y:S04]  /*afa0*/  STG.E.U16 desc[UR12][R70.64], R6 ;  /* 0x0000000646007986 */ /* 0x000fe8000c10150c */
[----:B------:R3:W-:Y:S01]  /*afb0*/  STG.E.U16 desc[UR12][R62.64], R5 ;  /* 0x000000053e007986 */ /* 0x0007e2000c10150c */
[----:B--2---:R-:W-:Y:S01]  /*afc0*/  LEA.HI.X.SX32 R65, R93, R61, 0x1, P0 ;  /* 0x0000003d5d417211 */ /* 0x004fe200000f0eff */
[----:B------:R-:W-:Y:S01]  /*afd0*/  IMAD R93, R82, 0x2, R89 ;  /* 0x00000002525d7824 */ /* 0x000fe200078e0259 */
[----:B------:R-:W-:-:S03]  /*afe0*/  LEA R4, P0, R73, R60, 0x1 ;  /* 0x0000003c49047211 */ /* 0x000fc600078008ff */
[----:B------:R-:W-:Y:S01]  /*aff0*/  STG.E.U16 desc[UR12][R64.64], R7 ;  /* 0x0000000740007986 */ /* 0x000fe2000c10150c */
[C---:B------:R-:W-:Y:S02]  /*b000*/  LEA R111, R82.reuse, R93, 0x1 ;  /* 0x0000005d526f7211 */ /* 0x040fe400078e08ff */
[-C--:B---3--:R-:W-:Y:S02]  /*b010*/  LEA.HI.X.SX32 R5, R73, R61.reuse, 0x1, P0 ;  /* 0x0000003d49057211 */ /* 0x088fe400000f0eff */
[-C--:B------:R-:W-:Y:S01]  /*b020*/  LEA R66, P0, R77, R60.reuse, 0x1 ;  /* 0x0000003c4d427211 */ /* 0x080fe200078008ff */
[C---:B------:R-:W-:Y:S01]  /*b030*/  IMAD R73, R82.reuse, 0x2, R111 ;  /* 0x0000000252497824 */ /* 0x040fe200078e026f */
[----:B------:R-:W-:Y:S02]  /*b040*/  PRMT R63, R7, 0x7632, R63 ;  /* 0x00007632073f7816 */ /* 0x000fe4000000003f */
[----:B------:R-:W-:Y:S01]  /*b050*/  LEA.HI.X.SX32 R67, R77, R61, 0x1, P0 ;  /* 0x0000003d4d437211 */ /* 0x000fe200000f0eff */
[C---:B------:R-:W-:Y:S01]  /*b060*/  IMAD R71, R82.reuse, 0x2, R73 ;  /* 0x0000000252477824 */ /* 0x040fe200078e0249 */
[C---:B------:R-:W-:Y:S01]  /*b070*/  LEA R68, P0, R85.reuse, R60, 0x1 ;  /* 0x0000003c55447211 */ /* 0x040fe200078008ff */
[----:B------:R2:W-:Y:S03]  /*b080*/  STG.E.U16 desc[UR12][R4.64], R63 ;  /* 0x0000003f04007986 */ /* 0x0005e6000c10150c */
[----:B------:R-:W-:Y:S01]  /*b090*/  LEA R77, R82, R71, 0x1 ;  /* 0x00000047524d7211 */ /* 0x000fe200078e08ff */
[----:B------:R3:W-:Y:S01]  /*b0a0*/  STG.E.U16 desc[UR12][R66.64], R12 ;  /* 0x0000000c42007986 */ /* 0x0007e2000c10150c */
[----:B------:R-:W-:-:S02]  /*b0b0*/  LEA.HI.X.SX32 R69, R85, R61, 0x1, P0 ;  /* 0x0000003d55457211 */ /* 0x000fc400000f0eff */
[----:B------:R-:W-:Y:S01]  /*b0c0*/  LEA R62, P0, R87, R60, 0x1 ;  /* 0x0000003c573e7211 */ /* 0x000fe200078008ff */
[----:B------:R-:W-:-:S03]  /*b0d0*/  IMAD R85, R82, 0x2, R77 ;  /* 0x0000000252557824 */ /* 0x000fc600078e024d */
[----:B--2---:R-:W-:Y:S01]  /*b0e0*/  LEA.HI.X.SX32 R63, R87, R61, 0x1, P0 ;  /* 0x0000003d573f7211 */ /* 0x004fe200000f0eff */
[----:B------:R-:W-:Y:S01]  /*b0f0*/  IMAD R87, R82, 0x2, R85 ;  /* 0x0000000252577824 */ /* 0x000fe200078e0255 */
[CC--:B------:R-:W-:Y:S02]  /*b100*/  LEA R6, P0, R101.reuse, R60.reuse, 0x1 ;  /* 0x0000003c65067211 */ /* 0x0c0fe400078008ff */
[----:B------:R-:W-:Y:S02]  /*b110*/  PRMT R5, R12, 0x7632, R5 ;  /* 0x000076320c057816 */ /* 0x000fe40000000005 */
[C---:B------:R-:W-:Y:S02]  /*b120*/  LEA R113, R82.reuse, R87, 0x1 ;  /* 0x0000005752717211 */ /* 0x040fe400078e08ff */
[----:B------:R-:W-:Y:S01]  /*b130*/  LEA.HI.X.SX32 R7, R101, R61, 0x1, P0 ;  /* 0x0000003d65077211 */ /* 0x000fe200000f0eff */
[----:B------:R2:W-:Y:S01]  /*b140*/  STG.E.U16 desc[UR12][R68.64], R5 ;  /* 0x0000000544007986 */ /* 0x0005e2000c10150c */
[----:B------:R-:W-:Y:S01]  /*b150*/  LEA R4, P0, R75, R60, 0x1 ;  /* 0x0000003c4b047211 */ /* 0x000fe200078008ff */
[----:B------:R-:W-:-:S02]  /*b160*/  IMAD R101, R82, 0x2, R113 ;  /* 0x0000000252657824 */ /* 0x000fc400078e0271 */
[----:B------:R4:W-:Y:S02]  /*b170*/  STG.E.U16 desc[UR12][R62.64], R13 ;  /* 0x0000000d3e007986 */ /* 0x0009e4000c10150c */
[----:B---3--:R-:W-:-:S05]  /*b180*/  IMAD R67, R82, 0x2, R101 ;  /* 0x0000000252437824 */ /* 0x008fca00078e0265 */
[C---:B--2---:R-:W-:Y:S02]  /*b190*/  LEA R69, R82.reuse, R67, 0x1 ;  /* 0x0000004352457211 */ /* 0x044fe400078e08ff */
[-C--:B------:R-:W-:Y:S02]  /*b1a0*/  LEA.HI.X.SX32 R5, R75, R61.reuse, 0x1, P0 ;  /* 0x0000003d4b057211 */ /* 0x080fe400000f0eff */
[-C--:B------:R-:W-:Y:S01]  /*b1b0*/  LEA R64, P0, R83, R60.reuse, 0x1 ;  /* 0x0000003c53407211 */ /* 0x080fe200078008ff */
[C---:B------:R-:W-:Y:S01]  /*b1c0*/  IMAD R75, R82.reuse, 0x2, R69 ;  /* 0x00000002524b7824 */ /* 0x040fe200078e0245 */
[----:B----4-:R-:W-:Y:S02]  /*b1d0*/  PRMT R63, R13, 0x7632, R63 ;  /* 0x000076320d3f7816 */ /* 0x010fe4000000003f */
[----:B------:R-:W-:Y:S01]  /*b1e0*/  LEA.HI.X.SX32 R65, R83, R61, 0x1, P0 ;  /* 0x0000003d53417211 */ /* 0x000fe200000f0eff */
[----:B------:R-:W-:Y:S01]  /*b1f0*/  IMAD R83, R82, 0x2, R75 ;  /* 0x0000000252537824 */ /* 0x000fe200078e024b */
[-C--:B------:R-:W-:Y:S01]  /*b200*/  LEA R12, P0, R95, R60.reuse, 0x1 ;  /* 0x0000003c5f0c7211 */ /* 0x080fe200078008ff */
[----:B------:R2:W-:Y:S01]  /*b210*/  STG.E.U16 desc[UR12][R6.64], R63 ;  /* 0x0000003f06007986 */ /* 0x0005e2000c10150c */
[----:B------:R-:W-:-:S02]  /*b220*/  LEA R62, P1, R97, R60, 0x1 ;  /* 0x0000003c613e7211 */ /* 0x000fc400078208ff */
[----:B------:R-:W-:Y:S01]  /*b230*/  LEA.HI.X.SX32 R13, R95, R61, 0x1, P0 ;  /* 0x0000003d5f0d7211 */ /* 0x000fe200000f0eff */
[----:B------:R3:W-:Y:S01]  /*b240*/  STG.E.U16 desc[UR12][R4.64], R14 ;  /* 0x0000000e04007986 */ /* 0x0007e2000c10150c */
[----:B------:R-:W-:Y:S02]  /*b250*/  LEA R95, R82, R83, 0x1 ;  /* 0x00000053525f7211 */ /* 0x000fe400078e08ff */
        /* <DEDUP_REMOVED lines=11> */
[----:B------:R2:W-:Y:S01]  /*b310*/  STG.E.U16 desc[UR12][R6.64], R20 ;  /* 0x0000001406007986 */ /* 0x0005e2000c10150c */
[C---:B------:R-:W-:Y:S02]  /*b320*/  LEA R115, R82.reuse, R99, 0x1 ;  /* 0x0000006352737211 */ /* 0x040fe400078e08ff */
[----:B---3--:R-:W-:Y:S02]  /*b330*/  LEA.HI.X.SX32 R5, R103, R61, 0x1, P0 ;  /* 0x0000003d67057211 */ /* 0x008fe400000f0eff */
[----:B------:R-:W-:Y:S01]  /*b340*/  LEA R64, P0, R105, R60, 0x1 ;  /* 0x0000003c69407211 */ /* 0x000fe200078008ff */
[----:B------:R-:W-:-:S03]  /*b350*/  IMAD R103, R82, 0x2, R115 ;  /* 0x0000000252677824 */ /* 0x000fc600078e0273 */
[----:B------:R-:W-:Y:S01]  /*b360*/  LEA.HI.X.SX32 R65, R105, R61, 0x1, P0 ;  /* 0x0000003d69417211 */ /* 0x000fe200000f0eff */
[----:B------:R-:W-:Y:S01]  /*b370*/  IMAD R105, R82, 0x2, R103 ;  /* 0x0000000252697824 */ /* 0x000fe200078e0267 */
[CC--:B------:R-:W-:Y:S02]  /*b380*/  LEA R12, P0, R107.reuse, R60.reuse, 0x1 ;  /* 0x0000003c6b0c7211 */ /* 0x0c0fe400078008ff */
[----:B--2---:R-:W-:Y:S02]  /*b390*/  PRMT R7, R20, 0x7632, R7 ;  /* 0x0000763214077816 */ /* 0x004fe40000000007 */
[C---:B------:R-:W-:Y:S02]  /*b3a0*/  LEA R117, R82.reuse, R105, 0x1 ;  /* 0x0000006952757211 */ /* 0x040fe400078e08ff */
[-C--:B------:R-:W-:Y:S01]  /*b3b0*/  LEA.HI.X.SX32 R13, R107, R61.reuse, 0x1, P0 ;  /* 0x0000003d6b0d7211 */ /* 0x080fe200000f0eff */
[----:B------:R2:W-:Y:S01]  /*b3c0*/  STG.E.U16 desc[UR12][R4.64], R7 ;  /* 0x0000000704007986 */ /* 0x0005e2000c10150c */
[-C--:B------:R-:W-:Y:S01]  /*b3d0*/  LEA R14, P0, R79, R60.reuse, 0x1 ;  /* 0x0000003c4f0e7211 */ /* 0x080fe200078008ff */
[C---:B------:R-:W-:Y:S01]  /*b3e0*/  IMAD R107, R82.reuse, 0x2, R117 ;  /* 0x00000002526b7824 */ /* 0x040fe200078e0275 */
[-C--:B------:R-:W-:Y:S01]  /*b3f0*/  LEA R20, P1, R89, R60.reuse, 0x1 ;  /* 0x0000003c59147211 */ /* 0x080fe200078208ff */
[----:B------:R3:W-:Y:S01]  /*b400*/  STG.E.U16 desc[UR12][R64.64], R21 ;  /* 0x0000001540007986 */ /* 0x0007e2000c10150c */
[----:B------:R-:W-:Y:S01]  /*b410*/  LEA.HI.X.SX32 R15, R79, R61, 0x1, P0 ;  /* 0x0000003d4f0f7211 */ /* 0x000fe200000f0eff */
[----:B------:R-:W-:Y:S01]  /*b420*/  IMAD R119, R82, 0x2, R107 ;  /* 0x0000000252777824 */ /* 0x000fe200078e026b */
[----:B------:R-:W-:-:S02]  /*b430*/  LEA R6, P0, R81, R60, 0x1 ;  /* 0x0000003c51067211 */ /* 0x000fc400078008ff */
[----:B------:R-:W-:Y:S02]  /*b440*/  PRMT R79, R41, 0x7632, R79 ;  /* 0x00007632294f7816 */ /* 0x000fe4000000004f */
[C---:B------:R-:W-:Y:S02]  /*b450*/  LEA R121, R82.reuse, R119, 0x1 ;  /* 0x0000007752797211 */ /* 0x040fe400078e08ff */
[-C--:B--2---:R-:W-:Y:S02]  /*b460*/  LEA.HI.X.SX32 R7, R81, R61.reuse, 0x1, P0 ;  /* 0x0000003d51077211 */ /* 0x084fe400000f0eff */
[----:B------:R-:W-:Y:S01]  /*b470*/  PRMT R5, R21, 0x7632, R5 ;  /* 0x0000763215057816 */ /* 0x000fe20000000005 */
[C---:B------:R-:W-:Y:S01]  /*b480*/  IMAD R81, R82.reuse, 0x2, R121 ;  /* 0x0000000252517824 */ /* 0x040fe200078e0279 */
[-C--:B------:R-:W-:Y:S02]  /*b490*/  LEA R4, P0, R109, R60.reuse, 0x1 ;  /* 0x0000003c6d047211 */ /* 0x080fe400078008ff */
[----:B---3--:R-:W-:Y:S01]  /*b4a0*/  LEA.HI.X.SX32 R21, R89, R61, 0x1, P1 ;  /* 0x0000003d59157211 */ /* 0x008fe200008f0eff */
[----:B------:R-:W-:Y:S01]  /*b4b0*/  IMAD R123, R82, 0x2, R81 ;  /* 0x00000002527b7824 */ /* 0x000fe200078e0251 */
[----:B------:R2:W-:Y:S01]  /*b4c0*/  STG.E.U16 desc[UR12][R12.64], R5 ;  /* 0x000000050c007986 */ /* 0x0005e2000c10150c */
[----:B------:R-:W-:-:S03]  /*b4d0*/  LEA R62, P1, R69, R60, 0x1 ;  /* 0x0000003c453e7211 */ /* 0x000fc600078208ff */
[----:B------:R-:W-:Y:S01]  /*b4e0*/  STG.E.U16 desc[UR12][R14.64], R22 ;  /* 0x000000160e007986 */ /* 0x000fe2000c10150c */
[-C--:B------:R-:W-:Y:S02]  /*b4f0*/  LEA.HI.X.SX32 R63, R69, R61.reuse, 0x1, P1 ;  /* 0x0000003d453f7211 */ /* 0x080fe400008f0eff */
[----:B--2---:R-:W-:Y:S02]  /*b500*/  LEA.HI.X.SX32 R5, R109, R61, 0x1, P0 ;  /* 0x0000003d6d057211 */ /* 0x004fe400000f0eff */
[----:B------:R-:W-:Y:S02]  /*b510*/  LEA R109, R82, R123, 0x1 ;  /* 0x0000007b526d7211 */ /* 0x000fe400078e08ff */
[----:B------:R-:W-:Y:S02]  /*b520*/  PRMT R13, R22, 0x7632, R13 ;  /* 0x00007632160d7816 */ /* 0x000fe4000000000d */
[----:B------:R-:W-:Y:S01]  /*b530*/  LEA R12, P0, R93, R60, 0x1 ;  /* 0x0000003c5d0c7211 */ /* 0x000fe200078008ff */
[----:B------:R-:W-:-:S02]  /*b540*/  IMAD R89, R82, 0x2, R109 ;  /* 0x0000000252597824 */ /* 0x000fc400078e026d */
[----:B------:R2:W-:Y:S04]  /*b550*/  STG.E.U16 desc[UR12][R6.64], R13 ;  /* 0x0000000d06007986 */ /* 0x0005e8000c10150c */
[----:B------:R3:W-:Y:S01]  /*b560*/  STG.E.U16 desc[UR12][R4.64], R23 ;  /* 0x0000001704007986 */ /* 0x0007e2000c10150c */
[----:B--2---:R-:W-:Y:S01]  /*b570*/  LEA.HI.X.SX32 R13, R93, R61, 0x1, P0 ;  /* 0x0000003d5d0d7211 */ /* 0x004fe200000f0eff */
[C---:B------:R-:W-:Y:S01]  /*b580*/  IMAD R93, R82.reuse, 0x2, R89 ;  /* 0x00000002525d7824 */ /* 0x040fe200078e0259 */
[----:B------:R-:W-:Y:S02]  /*b590*/  PRMT R7, R23, 0x7632, R7 ;  /* 0x0000763217077816 */ /* 0x000fe40000000007 */
[----:B------:R-:W-:Y:S02]  /*b5a0*/  LEA R6, P0, R111, R60, 0x1 ;  /* 0x0000003c6f067211 */ /* 0x000fe400078008ff */
[----:B------:R-:W-:Y:S01]  /*b5b0*/  LEA R125, R82, R93, 0x1 ;  /* 0x0000005d527d7211 */ /* 0x000fe200078e08ff */
[----:B------:R2:W-:Y:S01]  /*b5c0*/  STG.E.U16 desc[UR12][R20.64], R7 ;  /* 0x0000000714007986 */ /* 0x0005e2000c10150c */
[----:B---3--:R-:W-:-:S03]  /*b5d0*/  PRMT R5, R28, 0x7632, R5 ;  /* 0x000076321c057816 */ /* 0x008fc60000000005 */
[----:B------:R-:W-:Y:S01]  /*b5e0*/  STG.E.U16 desc[UR12][R12.64], R28 ;  /* 0x0000001c0c007986 */ /* 0x000fe2000c10150c */
[----:B--2---:R-:W-:Y:S01]  /*b5f0*/  LEA.HI.X.SX32 R7, R111, R61, 0x1, P0 ;  /* 0x0000003d6f077211 */ /* 0x004fe200000f0eff */
[----:B------:R-:W-:Y:S01]  /*b600*/  IMAD R111, R82, 0x2, R125 ;  /* 0x00000002526f7824 */ /* 0x000fe200078e027d */
[----:B------:R-:W-:-:S03]  /*b610*/  LEA R14, P0, R73, R60, 0x1 ;  /* 0x0000003c490e7211 */ /* 0x000fc600078008ff */
[C---:B------:R-:W-:Y:S01]  /*b620*/  IMAD R127, R82.reuse, 0x2, R111 ;  /* 0x00000002527f7824 */ /* 0x040fe200078e026f */
[----:B------:R-:W-:Y:S01]  /*b630*/  LEA.HI.X.SX32 R15, R73, R61, 0x1, P0 ;  /* 0x0000003d490f7211 */ /* 0x000fe200000f0eff */
[----:B------:R2:W-:Y:S01]  /*b640*/  STG.E.U16 desc[UR12][R6.64], R5 ;  /* 0x0000000506007986 */ /* 0x0005e2000c10150c */
[----:B------:R-:W-:Y:S02]  /*b650*/  LEA R4, P0, R71, R60, 0x1 ;  /* 0x0000003c47047211 */ /* 0x000fe400078008ff */
[C---:B------:R-:W-:Y:S01]  /*b660*/  LEA R129, R82.reuse, R127, 0x1 ;  /* 0x0000007f52817211 */ /* 0x040fe200078e08ff */
[----:B------:R-:W-:Y:S04]  /*b670*/  STG.E.U16 desc[UR12][R14.64], R29 ;  /* 0x0000001d0e007986 */ /* 0x000fe8000c10150c */
[----:B------:R-:W-:-:S04]  /*b680*/  IMAD R131, R82, 0x2, R129 ;  /* 0x0000000252837824 */ /* 0x000fc800078e0281 */
[C---:B------:R-:W-:Y:S01]  /*b690*/  IMAD R133, R82.reuse, 0x2, R131 ;  /* 0x0000000252857824 */ /* 0x040fe200078e0283 */
[----:B--2---:R-:W-:Y:S02]  /*b6a0*/  LEA.HI.X.SX32 R5, R71, R61, 0x1, P0 ;  /* 0x0000003d47057211 */ /* 0x004fe400000f0eff */
[CC--:B------:R-:W-:Y:S02]  /*b6b0*/  LEA R20, P0, R77.reuse, R60.reuse, 0x1 ;  /* 0x0000003c4d147211 */ /* 0x0c0fe400078008ff */
[C---:B------:R-:W-:Y:S02]  /*b6c0*/  LEA R135, R82.reuse, R133, 0x1 ;  /* 0x0000008552877211 */ /* 0x040fe400078e08ff */
[----:B------:R-:W-:Y:S02]  /*b6d0*/  LEA.HI.X.SX32 R21, R77, R61, 0x1, P0 ;  /* 0x0000003d4d157211 */ /* 0x000fe400000f0eff */
[----:B------:R-:W-:Y:S01]  /*b6e0*/  LEA R12, P0, R85, R60, 0x1 ;  /* 0x0000003c550c7211 */ /* 0x000fe200078008ff */
[----:B------:R-:W-:Y:S01]  /*b6f0*/  IMAD R137, R82, 0x2, R135 ;  /* 0x0000000252897824 */ /* 0x000fe200078e0287 */
[----:B------:R-:W-:-:S02]  /*b700*/  PRMT R7, R29, 0x7632, R7 ;  /* 0x000076321d077816 */ /* 0x000fc40000000007 */
[----:B------:R-:W-:Y:S01]  /*b710*/  LEA.HI.X.SX32 R13, R85, R61, 0x1, P0 ;  /* 0x0000003d550d7211 */ /* 0x000fe200000f0eff */
[C---:B------:R-:W-:Y:S01]  /*b720*/  IMAD R139, R82.reuse, 0x2, R137 ;  /* 0x00000002528b7824 */ /* 0x040fe200078e0289 */
[CC--:B------:R-:W-:Y:S01]  /*b730*/  LEA R6, P0, R87.reuse, R60.reuse, 0x1 ;  /* 0x0000003c57067211 */ /* 0x0c0fe200078008ff */
[----:B------:R2:W-:Y:S03]  /*b740*/  STG.E.U16 desc[UR12][R4.64], R7 ;  /* 0x0000000704007986 */ /* 0x0005e6000c10150c */
[----:B------:R-:W-:Y:S01]  /*b750*/  LEA R141, R82, R139, 0x1 ;  /* 0x0000008b528d7211 */ /* 0x000fe200078e08ff */
[----:B------:R-:W-:Y:S01]  /*b760*/  STG.E.U16 desc[UR12][R20.64], R30 ;  /* 0x0000001e14007986 */ /* 0x000fe2000c10150c */
[----:B--2---:R-:W-:Y:S02]  /*b770*/  LEA.HI.X.SX32 R7, R87, R61, 0x1, P0 ;  /* 0x0000003d57077211 */ /* 0x004fe400000f0eff */
[----:B------:R-:W-:-:S02]  /*b780*/  LEA R14, P0, R113, R60, 0x1 ;  /* 0x0000003c710e7211 */ /* 0x000fc400078008ff */
[----:B------:R-:W-:Y:S02]  /*b790*/  PRMT R5, R30, 0x7632, R5 ;  /* 0x000076321e057816 */ /* 0x000fe40000000005 */
[----:B------:R-:W-:Y:S01]  /*b7a0*/  LEA.HI.X.SX32 R15, R113, R61, 0x1, P0 ;  /* 0x0000003d710f7211 */ /* 0x000fe200000f0eff */
[C---:B------:R-:W-:Y:S01]  /*b7b0*/  IMAD R113, R82.reuse, 0x2, R141 ;  /* 0x0000000252717824 */ /* 0x040fe200078e028d */
[----:B------:R-:W-:Y:S01]  /*b7c0*/  LEA R4, P0, R101, R60, 0x1 ;  /* 0x0000003c65047211 */ /* 0x000fe200078008ff */
[----:B------:R2:W-:Y:S02]  /*b7d0*/  STG.E.U16 desc[UR12][R12.64], R5 ;  /* 0x000000050c007986 */ /* 0x0005e4000c10150c */
[C---:B------:R-:W-:Y:S02]  /*b7e0*/  IMAD R143, R82.reuse, 0x2, R113 ;  /* 0x00000002528f7824 */ /* 0x040fe400078e0271 */
[----:B------:R3:W-:Y:S03]  /*b7f0*/  STG.E.U16 desc[UR12][R6.64], R31 ;  /* 0x0000001f06007986 */ /* 0x0007e6000c10150c */
[----:B------:R-:W-:-:S05]  /*b800*/  LEA R145, R82, R143, 0x1 ;  /* 0x0000008f52917211 */ /* 0x000fca00078e08ff */
[C---:B------:R-:W-:Y:S01]  /*b810*/  IMAD R147, R82.reuse, 0x2, R145 ;  /* 0x0000000252937824 */ /* 0x040fe200078e0291 */
[----:B--2---:R-:W-:Y:S02]  /*b820*/  PRMT R13, R31, 0x7632, R13 ;  /* 0x000076321f0d7816 */ /* 0x004fe4000000000d */
[----:B------:R-:W-:Y:S01]  /*b830*/  LEA.HI.X.SX32 R5, R101, R61, 0x1, P0 ;  /* 0x0000003d65057211 */ /* 0x000fe200000f0eff */
[C---:B---3--:R-:W-:Y:S01]  /*b840*/  IMAD R7, R82.reuse, 0x2, R147 ;  /* 0x0000000252077824 */ /* 0x048fe200078e0293 */
[C---:B------:R-:W-:Y:S01]  /*b850*/  LEA R20, P0, R67.reuse, R60, 0x1 ;  /* 0x0000003c43147211 */ /* 0x040fe200078008ff */
[----:B------:R2:W-:Y:S03]  /*b860*/  STG.E.U16 desc[UR12][R14.64], R13 ;  /* 0x0000000d0e007986 */ /* 0x0005e6000c10150c */
[----:B------:R-:W-:Y:S01]  /*b870*/  LEA R149, R82, R7, 0x1 ;  /* 0x0000000752957211 */ /* 0x000fe200078e08ff */
[----:B------:R3:W-:Y:S01]  /*b880*/  STG.E.U16 desc[UR12][R4.64], R40 ;  /* 0x0000002804007986 */ /* 0x0007e2000c10150c */
[----:B------:R-:W-:-:S02]  /*b890*/  LEA.HI.X.SX32 R21, R67, R61, 0x1, P0 ;  /* 0x0000003d43157211 */ /* 0x000fc400000f0eff */
[-C--:B------:R-:W-:Y:S01]  /*b8a0*/  LEA R12, P0, R75, R60.reuse, 0x1 ;  /* 0x0000003c4b0c7211 */ /* 0x080fe200078008ff */
[----:B------:R-:W-:Y:S01]  /*b8b0*/  IMAD R151, R82, 0x2, R149 ;  /* 0x0000000252977824 */ /* 0x000fe200078e0295 */
[----:B--2---:R-:W-:Y:S02]  /*b8c0*/  PRMT R15, R40, 0x7632, R15 ;  /* 0x00007632280f7816 */ /* 0x004fe4000000000f */
[-C--:B------:R-:W-:Y:S01]  /*b8d0*/  LEA R14, P1, R83, R60.reuse, 0x1 ;  /* 0x0000003c530e7211 */ /* 0x080fe200078208ff */
[----:B---3--:R-:W-:Y:S02]  /*b8e0*/  IMAD R5, R82, 0x2, R151 ;  /* 0x0000000252057824 */ /* 0x008fe400078e0297 */
[----:B------:R2:W-:Y:S01]  /*b8f0*/  STG.E.U16 desc[UR12][R20.64], R15 ;  /* 0x0000000f14007986 */ /* 0x0005e2000c10150c */
[-C--:B------:R-:W-:Y:S02]  /*b900*/  LEA.HI.X.SX32 R13, R75, R61.reuse, 0x1, P0 ;  /* 0x0000003d4b0d7211 */ /* 0x080fe400000f0eff */
[CC--:B------:R-:W-:Y:S01]  /*b910*/  LEA R22, P0, R95.reuse, R60.reuse, 0x1 ;  /* 0x0000003c5f167211 */ /* 0x0c0fe200078008ff */
[----:B------:R3:W-:Y:S03]  /*b920*/  STG.E.U16 desc[UR12][R62.64], R41 ;  /* 0x000000293e007986 */ /* 0x0007e6000c10150c */
[----:B------:R-:W-:Y:S01]  /*b930*/  LEA.HI.X.SX32 R23, R95, R61, 0x1, P0 ;  /* 0x0000003d5f177211 */ /* 0x000fe200000f0eff */
[----:B------:R4:W-:Y:S01]  /*b940*/  STG.E.U16 desc[UR12][R12.64], R79 ;  /* 0x0000004f0c007986 */ /* 0x0009e2000c10150c */
[----:B------:R-:W-:-:S02]  /*b950*/  LEA R30, P0, R115, R60, 0x1 ;  /* 0x0000003c731e7211 */ /* 0x000fc400078008ff */
[----:B--2---:R-:W-:Y:S02]  /*b960*/  LEA.HI.X.SX32 R15, R83, R61, 0x1, P1 ;  /* 0x0000003d530f7211 */ /* 0x004fe400008f0eff */
[C---:B------:R-:W-:Y:S02]  /*b970*/  LEA R83, R82.reuse, R5, 0x1 ;  /* 0x0000000552537211 */ /* 0x040fe400078e08ff */
[-C--:B------:R-:W-:Y:S01]  /*b980*/  LEA R20, P2, R99, R60.reuse, 0x1 ;  /* 0x0000003c63147211 */ /* 0x080fe200078408ff */
[----:B------:R0:W-:Y:S01]  /*b990*/  STG.E.U16 desc[UR12][R14.64], R42 ;  /* 0x0000002a0e007986 */ /* 0x0001e2000c10150c */
[-C--:B------:R-:W-:Y:S01]  /*b9a0*/  LEA R28, P1, R97, R60.reuse, 0x1 ;  /* 0x0000003c611c7211 */ /* 0x080fe200078208ff */
[C---:B------:R-:W-:Y:S01]  /*b9b0*/  IMAD R153, R82.reuse, 0x2, R83 ;  /* 0x0000000252997824 */ /* 0x040fe200078e0253 */
[-C--:B------:R-:W-:Y:S01]  /*b9c0*/  LEA.HI.X.SX32 R21, R99, R61.reuse, 0x1, P2 ;  /* 0x0000003d63157211 */ /* 0x080fe200010f0eff */
[----:B------:R-:W-:Y:S01]  /*b9d0*/  STG.E.U16 desc[UR12][R22.64], R90 ;  /* 0x0000005a16007986 */ /* 0x000fe2000c10150c */
[----:B---3--:R-:W-:Y:S01]  /*b9e0*/  LEA R62, P2, R105, R60, 0x1 ;  /* 0x0000003c693e7211 */ /* 0x008fe200078408ff */
[----:B------:R-:W-:Y:S01]  /*b9f0*/  IMAD R155, R82, 0x2, R153 ;  /* 0x00000002529b7824 */ /* 0x000fe200078e0299 */
[----:B------:R-:W-:-:S02]  /*ba00*/  LEA.HI.X.SX32 R29, R97, R61, 0x1, P1 ;  /* 0x0000003d611d7211 */ /* 0x000fc400008f0eff */
[----:B------:R-:W-:Y:S02]  /*ba10*/  LEA.HI.X.SX32 R63, R105, R61, 0x1, P2 ;  /* 0x0000003d693f7211 */ /* 0x000fe400010f0eff */
[C---:B------:R-:W-:Y:S01]  /*ba20*/  LEA R157, R82.reuse, R155, 0x1 ;  /* 0x0000009b529d7211 */ /* 0x040fe200078e08ff */
[----:B------:R-:W-:Y:S01]  /*ba30*/  STG.E.U16 desc[UR12][R28.64], R43 ;  /* 0x0000002b1c007986 */ /* 0x000fe2000c10150c */
[-C--:B------:R-:W-:Y:S02]  /*ba40*/  LEA R68, P2, R119, R60.reuse, 0x1 ;  /* 0x0000003c77447211 */ /* 0x080fe400078408ff */
[-C--:B------:R-:W-:Y:S01]  /*ba50*/  LEA R40, P1, R103, R60.reuse, 0x1 ;  /* 0x0000003c67287211 */ /* 0x080fe200078208ff */
[C---:B------:R-:W-:Y:S01]  /*ba60*/  IMAD R159, R82.reuse, 0x2, R157 ;  /* 0x00000002529f7824 */ /* 0x040fe200078e029d */
[-C--:B------:R-:W-:Y:S02]  /*ba70*/  LEA.HI.X.SX32 R69, R119, R61.reuse, 0x1, P2 ;  /* 0x0000003d77457211 */ /* 0x080fe400010f0eff */
[----:B------:R-:W-:Y:S01]  /*ba80*/  LEA R74, P2, R123, R60, 0x1 ;  /* 0x0000003c7b4a7211 */ /* 0x000fe200078408ff */
[----:B------:R-:W-:Y:S01]  /*ba90*/  IMAD R161, R82, 0x2, R159 ;  /* 0x0000000252a17824 */ /* 0x000fe200078e029f */
[----:B------:R-:W-:-:S02]  /*baa0*/  LEA.HI.X.SX32 R31, R115, R61, 0x1, P0 ;  /* 0x0000003d731f7211 */ /* 0x000fc400000f0eff */
[-C--:B------:R-:W-:Y:S02]  /*bab0*/  LEA R64, P0, R117, R60.reuse, 0x1 ;  /* 0x0000003c75407211 */ /* 0x080fe400078008ff */
[C---:B------:R-:W-:Y:S02]  /*bac0*/  LEA R163, R82.reuse, R161, 0x1 ;  /* 0x000000a152a37211 */ /* 0x040fe400078e08ff */
[-C--:B------:R-:W-:Y:S02]  /*bad0*/  LEA.HI.X.SX32 R75, R123, R61.reuse, 0x1, P2 ;  /* 0x0000003d7b4b7211 */ /* 0x080fe400010f0eff */
        /* <DEDUP_REMOVED lines=34> */
[-C--:B------:R-:W-:Y:S02]  /*bd00*/  LEA.HI.X.SX32 R105, R139, R61.reuse, 0x1, P2 ;  /* 0x0000003d8b697211 */ /* 0x080fe400010f0eff */
[-C--:B------:R-:W-:Y:S02]  /*bd10*/  LEA R110, P2, R143, R60.reuse, 0x1 ;  /* 0x0000003c8f6e7211 */ /* 0x080fe400078408ff */
[-C--:B------:R-:W-:Y:S02]  /*bd20*/  LEA.HI.X.SX32 R89, R111, R61.reuse, 0x1, P1 ;  /* 0x0000003d6f597211 */ /* 0x080fe400008f0eff */
[----:B------:R-:W-:Y:S02]  /*bd30*/  LEA R96, P1, R131, R60, 0x1 ;  /* 0x0000003c83607211 */ /* 0x000fe400078208ff */
[----:B------:R-:W-:-:S02]  /*bd40*/  LEA.HI.X.SX32 R95, R129, R61, 0x1, P0 ;  /* 0x0000003d815f7211 */ /* 0x000fc400000f0eff */
[-C--:B------:R-:W-:Y:S02]  /*bd50*/  LEA R100, P0, R135, R60.reuse, 0x1 ;  /* 0x0000003c87647211 */ /* 0x080fe400078008ff */
[----:B------:R-:W-:Y:S02]  /*bd60*/  LEA.HI.X.SX32 R111, R143, R61, 0x1, P2 ;  /* 0x0000003d8f6f7211 */ /* 0x000fe400010f0eff */
[-C--:B------:R-:W-:Y:S02]  /*bd70*/  LEA R116, P2, R7, R60.reuse, 0x1 ;  /* 0x0000003c07747211 */ /* 0x080fe400078408ff */
[----:B------:R-:W-:Y:S02]  /*bd80*/  LEA R187, R82, R185, 0x1 ;  /* 0x000000b952bb7211 */ /* 0x000fe400078e08ff */
[----:B------:R-:W-:Y:S02]  /*bd90*/  LEA.HI.X.SX32 R97, R131, R61, 0x1, P1 ;  /* 0x0000003d83617211 */ /* 0x000fe400008f0eff */
[----:B------:R-:W-:-:S02]  /*bda0*/  LEA R102, P1, R137, R60, 0x1 ;  /* 0x0000003c89667211 */ /* 0x000fc400078208ff */
[-C--:B------:R-:W-:Y:S02]  /*bdb0*/  LEA.HI.X.SX32 R101, R135, R61.reuse, 0x1, P0 ;  /* 0x0000003d87657211 */ /* 0x080fe400000f0eff */
[-C--:B------:R-:W-:Y:S02]  /*bdc0*/  LEA R106, P0, R141, R60.reuse, 0x1 ;  /* 0x0000003c8d6a7211 */ /* 0x080fe400078008ff */
[-C--:B------:R-:W-:Y:S01]  /*bdd0*/  LEA.HI.X.SX32 R117, R7, R61.reuse, 0x1, P2 ;  /* 0x0000003d07757211 */ /* 0x080fe200010f0eff */
[C---:B------:R-:W-:Y:S01]  /*bde0*/  IMAD R7, R82.reuse, 0x2, R187 ;  /* 0x0000000252077824 */ /* 0x040fe200078e02bb */
[-C--:B------:R-:W-:Y:S02]  /*bdf0*/  LEA.HI.X.SX32 R103, R137, R61.reuse, 0x1, P1 ;  /* 0x0000003d89677211 */ /* 0x080fe400008f0eff */
[----:B------:R-:W-:Y:S01]  /*be00*/  LEA R108, P1, R113, R60, 0x1 ;  /* 0x0000003c716c7211 */ /* 0x000fe200078208ff */
[----:B------:R-:W-:Y:S01]  /*be10*/  IMAD R189, R82, 0x2, R7 ;  /* 0x0000000252bd7824 */ /* 0x000fe200078e0207 */
[----:B------:R-:W-:-:S02]  /*be20*/  LEA.HI.X.SX32 R107, R141, R61, 0x1, P0 ;  /* 0x0000003d8d6b7211 */ /* 0x000fc400000f0eff */
[-C--:B------:R-:W-:Y:S02]  /*be30*/  LEA R112, P0, R145, R60.reuse, 0x1 ;  /* 0x0000003c91707211 */ /* 0x080fe400078008ff */
[-C--:B------:R-:W-:Y:S02]  /*be40*/  LEA R122, P2, R5, R60.reuse, 0x1 ;  /* 0x0000003c057a7211 */ /* 0x080fe400078408ff */
[-C--:B------:R-:W-:Y:S02]  /*be50*/  LEA.HI.X.SX32 R109, R113, R61.reuse, 0x1, P1 ;  /* 0x0000003d716d7211 */ /* 0x080fe400008f0eff */
[-C--:B------:R-:W-:Y:S02]  /*be60*/  LEA.HI.X.SX32 R113, R145, R61.reuse, 0x1, P0 ;  /* 0x0000003d91717211 */ /* 0x080fe400000f0eff */
[----:B------:R-:W-:Y:S02]  /*be70*/  LEA R118, P0, R149, R60, 0x1 ;  /* 0x0000003c95767211 */ /* 0x000fe400078008ff */
[----:B------:R-:W-:-:S02]  /*be80*/  LEA.HI.X.SX32 R123, R5, R61, 0x1, P2 ;  /* 0x0000003d057b7211 */ /* 0x000fc400010f0eff */
[C---:B------:R-:W-:Y:S02]  /*be90*/  LEA R5, R82.reuse, R189, 0x1 ;  /* 0x000000bd52057211 */ /* 0x040fe400078e08ff */
[-C--:B------:R-:W-:Y:S02]  /*bea0*/  LEA.HI.X.SX32 R119, R149, R61.reuse, 0x1, P0 ;  /* 0x0000003d95777211 */ /* 0x080fe400000f0eff */
[-C--:B------:R-:W-:Y:S01]  /*beb0*/  LEA R124, P0, R83, R60.reuse, 0x1 ;  /* 0x0000003c537c7211 */ /* 0x080fe200078008ff */
[C---:B------:R-:W-:Y:S01]  /*bec0*/  IMAD R191, R82.reuse, 0x2, R5 ;  /* 0x0000000252bf7824 */ /* 0x040fe200078e0205 */
[----:B------:R-:W-:Y:S02]  /*bed0*/  LEA R114, P1, R147, R60, 0x1 ;  /* 0x0000003c93727211 */ /* 0x000fe400078208ff */
[-C--:B------:R-:W-:Y:S01]  /*bee0*/  LEA.HI.X.SX32 R125, R83, R61.reuse, 0x1, P0 ;  /* 0x0000003d537d7211 */ /* 0x080fe200000f0eff */
[----:B------:R-:W-:Y:S01]  /*bef0*/  IMAD R83, R82, 0x2, R191 ;  /* 0x0000000252537824 */ /* 0x000fe200078e02bf */
[----:B------:R-:W-:-:S02]  /*bf00*/  LEA.HI.X.SX32 R115, R147, R61, 0x1, P1 ;  /* 0x0000003d93737211 */ /* 0x000fc400008f0eff */
[CC--:B------:R-:W-:Y:S02]  /*bf10*/  LEA R120, P1, R151.reuse, R60.reuse, 0x1 ;  /* 0x0000003c97787211 */ /* 0x0c0fe400078208ff */
[C---:B------:R-:W-:Y:S02]  /*bf20*/  LEA R193, R82.reuse, R83, 0x1 ;  /* 0x0000005352c17211 */ /* 0x040fe400078e08ff */
[-C--:B------:R-:W-:Y:S02]  /*bf30*/  LEA.HI.X.SX32 R121, R151, R61.reuse, 0x1, P1 ;  /* 0x0000003d97797211 */ /* 0x080fe400008f0eff */
[-C--:B------:R-:W-:Y:S01]  /*bf40*/  LEA R126, P1, R153, R60.reuse, 0x1 ;  /* 0x0000003c997e7211 */ /* 0x080fe200078208ff */
[C---:B------:R-:W-:Y:S01]  /*bf50*/  IMAD R195, R82.reuse, 0x2, R193 ;  /* 0x0000000252c37824 */ /* 0x040fe200078e02c1 */
[-C--:B------:R-:W-:Y:S02]  /*bf60*/  LEA R128, P2, R155, R60.reuse, 0x1 ;  /* 0x0000003c9b807211 */ /* 0x080fe400078408ff */
[----:B------:R-:W-:Y:S01]  /*bf70*/  LEA.HI.X.SX32 R127, R153, R61, 0x1, P1 ;  /* 0x0000003d997f7211 */ /* 0x000fe200008f0eff */
[----:B------:R-:W-:Y:S01]  /*bf80*/  IMAD R197, R82, 0x2, R195 ;  /* 0x0000000252c57824 */ /* 0x000fe200078e02c3 */
[----:B------:R-:W-:-:S02]  /*bf90*/  LEA R132, P1, R159, R60, 0x1 ;  /* 0x0000003c9f847211 */ /* 0x000fc400078208ff */
        /* <DEDUP_REMOVED lines=9> */
[----:B------:R-:W-:Y:S02]  /*c030*/  LEA.HI.X.SX32 R139, R165, R61, 0x1, P1 ;  /* 0x0000003da58b7211 */ /* 0x000fe400008f0eff */
[C---:B------:R-:W-:Y:S02]  /*c040*/  LEA R205, R82.reuse, R203, 0x1 ;  /* 0x000000cb52cd7211 */ /* 0x040fe400078e08ff */
[-C--:B------:R-:W-:Y:S02]  /*c050*/  LEA R136, P0, R163, R60.reuse, 0x1 ;  /* 0x0000003ca3887211 */ /* 0x080fe400078008ff */
[-C--:B------:R-:W-:Y:S01]  /*c060*/  LEA R144, P1, R171, R60.reuse, 0x1 ;  /* 0x0000003cab907211 */ /* 0x080fe200078208ff */
[C---:B------:R-:W-:Y:S01]  /*c070*/  IMAD R207, R82.reuse, 0x2, R205 ;  /* 0x0000000252cf7824 */ /* 0x040fe200078e02cd */
[-C--:B------:R-:W-:Y:S02]  /*c080*/  LEA.HI.X.SX32 R135, R161, R61.reuse, 0x1, P2 ;  /* 0x0000003da1877211 */ /* 0x080fe400010f0eff */
[----:B------:R-:W-:Y:S01]  /*c090*/  LEA R140, P2, R167, R60, 0x1 ;  /* 0x0000003ca78c7211 */ /* 0x000fe200078408ff */
[----:B------:R-:W-:Y:S01]  /*c0a0*/  IMAD R209, R82, 0x2, R207 ;  /* 0x0000000252d17824 */ /* 0x000fe200078e02cf */
[----:B------:R-:W-:-:S02]  /*c0b0*/  LEA.HI.X.SX32 R137, R163, R61, 0x1, P0 ;  /* 0x0000003da3897211 */ /* 0x000fc400000f0eff */
[-C--:B------:R-:W-:Y:S02]  /*c0c0*/  LEA.HI.X.SX32 R145, R171, R61.reuse, 0x1, P1 ;  /* 0x0000003dab917211 */ /* 0x080fe400008f0eff */
[-C--:B------:R-:W-:Y:S02]  /*c0d0*/  LEA R142, P0, R169, R60.reuse, 0x1 ;  /* 0x0000003ca98e7211 */ /* 0x080fe400078008ff */
[-C--:B------:R-:W-:Y:S02]  /*c0e0*/  LEA R150, P1, R177, R60.reuse, 0x1 ;  /* 0x0000003cb1967211 */ /* 0x080fe400078208ff */
[-C--:B------:R-:W-:Y:S02]  /*c0f0*/  LEA.HI.X.SX32 R141, R167, R61.reuse, 0x1, P2 ;  /* 0x0000003da78d7211 */ /* 0x080fe400010f0eff */
[----:B------:R-:W-:Y:S02]  /*c100*/  LEA R146, P2, R173, R60, 0x1 ;  /* 0x0000003cad927211 */ /* 0x000fe400078408ff */
[----:B------:R-:W-:-:S02]  /*c110*/  LEA.HI.X.SX32 R143, R169, R61, 0x1, P0 ;  /* 0x0000003da98f7211 */ /* 0x000fc400000f0eff */
[----:B------:R-:W-:Y:S02]  /*c120*/  LEA.HI.X.SX32 R151, R177, R61, 0x1, P1 ;  /* 0x0000003db1977211 */ /* 0x000fe400008f0eff */
[-C--:B------:R-:W-:Y:S02]  /*c130*/  LEA R148, P0, R175, R60.reuse, 0x1 ;  /* 0x0000003caf947211 */ /* 0x080fe400078008ff */
[-C--:B------:R-:W-:Y:S02]  /*c140*/  LEA R156, P1, R183, R60.reuse, 0x1 ;  /* 0x0000003cb79c7211 */ /* 0x080fe400078208ff */
[C---:B------:R-:W-:Y:S02]  /*c150*/  LEA R211, R82.reuse, R209, 0x1 ;  /* 0x000000d152d37211 */ /* 0x040fe400078e08ff */
        /* <DEDUP_REMOVED lines=10> */
[-C--:B------:R-:W-:Y:S01]  /*c200*/  LEA.HI.X.SX32 R163, R7, R61.reuse, 0x1, P1 ;  /* 0x0000003d07a37211 */ /* 0x080fe200008f0eff */
[----:B------:R-:W-:Y:S01]  /*c210*/  IMAD R7, R82, 0x2, R213 ;  /* 0x0000000252077824 */ /* 0x000fe200078e02d5 */
[-C--:B------:R-:W-:Y:S02]  /*c220*/  LEA R160, P0, R187, R60.reuse, 0x1 ;  /* 0x0000003cbba07211 */ /* 0x080fe400078008ff */
[-C--:B------:R-:W-:Y:S02]  /*c230*/  LEA.HI.X.SX32 R159, R185, R61.reuse, 0x1, P2 ;  /* 0x0000003db99f7211 */ /* 0x080fe400010f0eff */
[-C--:B------:R-:W-:Y:S02]  /*c240*/  LEA R164, P2, R189, R60.reuse, 0x1 ;  /* 0x0000003cbda47211 */ /* 0x080fe400078408ff */
[----:B------:R-:W-:Y:S02]  /*c250*/  LEA.HI.X.SX32 R161, R187, R61, 0x1, P0 ;  /* 0x0000003dbba17211 */ /* 0x000fe400000f0eff */
[----:B------:R-:W-:-:S02]  /*c260*/  LEA R166, P0, R5, R60, 0x1 ;  /* 0x0000003c05a67211 */ /* 0x000fc400078008ff */
[C---:B------:R-:W-:Y:S02]  /*c270*/  LEA R215, R82.reuse, R7, 0x1 ;  /* 0x0000000752d77211 */ /* 0x040fe400078e08ff */
[-C--:B------:R-:W-:Y:S02]  /*c280*/  LEA.HI.X.SX32 R165, R189, R61.reuse, 0x1, P2 ;  /* 0x0000003dbda57211 */ /* 0x080fe400010f0eff */
[-C--:B------:R-:W-:Y:S02]  /*c290*/  LEA R170, P2, R83, R60.reuse, 0x1 ;  /* 0x0000003c53aa7211 */ /* 0x080fe400078408ff */
[-C--:B------:R-:W-:Y:S01]  /*c2a0*/  LEA.HI.X.SX32 R167, R5, R61.reuse, 0x1, P0 ;  /* 0x0000003d05a77211 */ /* 0x080fe200000f0eff */
[C---:B------:R-:W-:Y:S01]  /*c2b0*/  IMAD R5, R82.reuse, 0x2, R215 ;  /* 0x0000000252057824 */ /* 0x040fe200078e02d7 */
[----:B------:R-:W-:Y:S02]  /*c2c0*/  LEA.HI.X.SX32 R171, R83, R61, 0x1, P2 ;  /* 0x0000003d53ab7211 */ /* 0x000fe400010f0eff */
[-C--:B------:R-:W-:Y:S01]  /*c2d0*/  LEA R168, P1, R191, R60.reuse, 0x1 ;  /* 0x0000003cbfa87211 */ /* 0x080fe200078208ff */
[----:B------:R-:W-:Y:S01]  /*c2e0*/  IMAD R83, R82, 0x2, R5 ;  /* 0x0000000252537824 */ /* 0x000fe200078e0205 */
[----:B------:R-:W-:-:S02]  /*c2f0*/  LEA R176, P2, R197, R60, 0x1 ;  /* 0x0000003cc5b07211 */ /* 0x000fc400078408ff */
[----:B------:R-:W-:Y:S02]  /*c300*/  LEA.HI.X.SX32 R169, R191, R61, 0x1, P1 ;  /* 0x0000003dbfa97211 */ /* 0x000fe400008f0eff */
[C---:B------:R-:W-:Y:S02]  /*c310*/  LEA R217, R82.reuse, R83, 0x1 ;  /* 0x0000005352d97211 */ /* 0x040fe400078e08ff */
[-C--:B------:R-:W-:Y:S02]  /*c320*/  LEA R174, P1, R195, R60.reuse, 0x1 ;  /* 0x0000003cc3ae7211 */ /* 0x080fe400078208ff */
[-C--:B------:R-:W-:Y:S01]  /*c330*/  LEA.HI.X.SX32 R177, R197, R61.reuse, 0x1, P2 ;  /* 0x0000003dc5b17211 */ /* 0x080fe200010f0eff */
[C---:B------:R-:W-:Y:S01]  /*c340*/  IMAD R219, R82.reuse, 0x2, R217 ;  /* 0x0000000252db7824 */ /* 0x040fe200078e02d9 */
[-C--:B------:R-:W-:Y:S02]  /*c350*/  LEA R182, P2, R203, R60.reuse, 0x1 ;  /* 0x0000003ccbb67211 */ /* 0x080fe400078408ff */
[----:B------:R-:W-:Y:S01]  /*c360*/  LEA.HI.X.SX32 R175, R195, R61, 0x1, P1 ;  /* 0x0000003dc3af7211 */ /* 0x000fe200008f0eff */
        /* <DEDUP_REMOVED lines=11> */
[-C--:B------:R-:W-:Y:S02]  /*c420*/  LEA R172, P0, R193, R60.reuse, 0x1 ;  /* 0x0000003cc1ac7211 */ /* 0x080fe400078008ff */
[-C--:B------:R-:W-:Y:S02]  /*c430*/  LEA.HI.X.SX32 R187, R207, R61.reuse, 0x1, P1 ;  /* 0x0000003dcfbb7211 */ /* 0x080fe400008f0eff */
[----:B------:R-:W-:Y:S02]  /*c440*/  LEA R192, P1, R213, R60, 0x1 ;  /* 0x0000003cd5c07211 */ /* 0x000fe400078208ff */
[----:B------:R-:W-:Y:S02]  /*c450*/  LEA.HI.X.SX32 R195, R7, R61, 0x1, P2 ;  /* 0x0000003d07c37211 */ /* 0x000fe400010f0eff */
[----:B------:R-:W-:Y:S02]  /*c460*/  LEA R7, R82, R227, 0x1 ;  /* 0x000000e352077211 */ /* 0x000fe400078e08ff */
[----:B------:R-:W-:-:S02]  /*c470*/  LEA.HI.X.SX32 R173, R193, R61, 0x1, P0 ;  /* 0x0000003dc1ad7211 */ /* 0x000fc400000f0eff */
[-C--:B------:R-:W-:Y:S01]  /*c480*/  LEA R178, P0, R199, R60.reuse, 0x1 ;  /* 0x0000003cc7b27211 */ /* 0x080fe200078008ff */
[C---:B------:R-:W-:Y:S01]  /*c490*/  IMAD R229, R82.reuse, 0x2, R7 ;  /* 0x0000000252e57824 */ /* 0x040fe200078e0207 */
[-C--:B------:R-:W-:Y:S02]  /*c4a0*/  LEA.HI.X.SX32 R193, R213, R61.reuse, 0x1, P1 ;  /* 0x0000003dd5c17211 */ /* 0x080fe400008f0eff */
[-C--:B------:R-:W-:Y:S02]  /*c4b0*/  LEA R198, P1, R5, R60.reuse, 0x1 ;  /* 0x0000003c05c67211 */ /* 0x080fe400078208ff */
[-C--:B------:R-:W-:Y:S02]  /*c4c0*/  LEA.HI.X.SX32 R179, R199, R61.reuse, 0x1, P0 ;  /* 0x0000003dc7b37211 */ /* 0x080fe400000f0eff */
[----:B------:R-:W-:Y:S01]  /*c4d0*/  LEA.HI.X.SX32 R199, R5, R61, 0x1, P1 ;  /* 0x0000003d05c77211 */ /* 0x000fe200008f0eff */
[----:B------:R-:W-:Y:S01]  /*c4e0*/  IMAD R5, R82, 0x2, R229 ;  /* 0x0000000252057824 */ /* 0x000fe200078e02e5 */
[----:B------:R-:W-:-:S02]  /*c4f0*/  LEA R200, P2, R83, R60, 0x1 ;  /* 0x0000003c53c87211 */ /* 0x000fc400078408ff */
[-C--:B------:R-:W-:Y:S02]  /*c500*/  LEA R184, P0, R205, R60.reuse, 0x1 ;  /* 0x0000003ccdb87211 */ /* 0x080fe400078008ff */
[----:B------:R-:W-:Y:S02]  /*c510*/  LEA.HI.X.SX32 R201, R83, R61, 0x1, P2 ;  /* 0x0000003d53c97211 */ /* 0x000fe400010f0eff */
[C---:B------:R-:W-:Y:S02]  /*c520*/  LEA R83, R82.reuse, R5, 0x1 ;  /* 0x0000000552537211 */ /* 0x040fe400078e08ff */
[----:B------:R-:W-:Y:S02]  /*c530*/  LEA.HI.X.SX32 R185, R205, R61, 0x1, P0 ;  /* 0x0000003dcdb97211 */ /* 0x000fe400000f0eff */
[-C--:B------:R-:W-:Y:S01]  /*c540*/  LEA R190, P0, R211, R60.reuse, 0x1 ;  /* 0x0000003cd3be7211 */ /* 0x080fe200078008ff */
[----:B------:R-:W-:Y:S01]  /*c550*/  IMAD R231, R82, 0x2, R83 ;  /* 0x0000000252e77824 */ /* 0x000fe200078e0253 */
[----:B------:R-:W-:-:S02]  /*c560*/  LEA R206, P2, R221, R60, 0x1 ;  /* 0x0000003cddce7211 */ /* 0x000fc400078408ff */
[-C--:B------:R-:W-:Y:S01]  /*c570*/  LEA.HI.X.SX32 R191, R211, R61.reuse, 0x1, P0 ;  /* 0x0000003dd3bf7211 */ /* 0x080fe200000f0eff */
[----:B------:R-:W-:Y:S01]  /*c580*/  IMAD R233, R82, 0x2, R231 ;  /* 0x0000000252e97824 */ /* 0x000fe200078e02e7 */
[-C--:B------:R-:W-:Y:S02]  /*c590*/  LEA R196, P0, R215, R60.reuse, 0x1 ;  /* 0x0000003cd7c47211 */ /* 0x080fe400078008ff */
[-C--:B------:R-:W-:Y:S02]  /*c5a0*/  LEA.HI.X.SX32 R207, R221, R61.reuse, 0x1, P2 ;  /* 0x0000003dddcf7211 */ /* 0x080fe400010f0eff */
[-C--:B------:R-:W-:Y:S02]  /*c5b0*/  LEA R212, P2, R227, R60.reuse, 0x1 ;  /* 0x0000003ce3d47211 */ /* 0x080fe400078408ff */
[----:B------:R-:W-:Y:S02]  /*c5c0*/  LEA.HI.X.SX32 R197, R215, R61, 0x1, P0 ;  /* 0x0000003dd7c57211 */ /* 0x000fe400000f0eff */
[----:B------:R-:W-:-:S02]  /*c5d0*/  LEA R202, P0, R217, R60, 0x1 ;  /* 0x0000003cd9ca7211 */ /* 0x000fc400078008ff */
[----:B------:R-:W-:Y:S02]  /*c5e0*/  LEA.HI.X.SX32 R213, R227, R61, 0x1, P2 ;  /* 0x0000003de3d57211 */ /* 0x000fe400010f0eff */
[C---:B------:R-:W-:Y:S02]  /*c5f0*/  LEA R227, R82.reuse, R233, 0x1 ;  /* 0x000000e952e37211 */ /* 0x040fe400078e08ff */
[-C--:B------:R-:W-:Y:S02]  /*c600*/  LEA R204, P1, R219, R60.reuse, 0x1 ;  /* 0x0000003cdbcc7211 */ /* 0x080fe400078208ff */
[----:B------:R-:W-:Y:S01]  /*c610*/  LEA.HI.X.SX32 R203, R217, R61, 0x1, P0 ;  /* 0x0000003dd9cb7211 */ /* 0x000fe200000f0eff */
[----:B------:R-:W-:Y:S01]  /*c620*/  IMAD R235, R82, 0x2, R227 ;  /* 0x0000000252eb7824 */ /* 0x000fe200078e02e3 */
[-C--:B------:R-:W-:Y:S02]  /*c630*/  LEA R208, P0, R223, R60.reuse, 0x1 ;  /* 0x0000003cdfd07211 */ /* 0x080fe400078008ff */
[----:B------:R-:W-:-:S02]  /*c640*/  LEA R218, P2, R5, R60, 0x1 ;  /* 0x0000003c05da7211 */ /* 0x000fc400078408ff */
[-C--:B------:R-:W-:Y:S02]  /*c650*/  LEA.HI.X.SX32 R205, R219, R61.reuse, 0x1, P1 ;  /* 0x0000003ddbcd7211 */ /* 0x080fe400008f0eff */
[-C--:B------:R-:W-:Y:S02]  /*c660*/  LEA.HI.X.SX32 R209, R223, R61.reuse, 0x1, P0 ;  /* 0x0000003ddfd17211 */ /* 0x080fe400000f0eff */
[-C--:B------:R-:W-:Y:S01]  /*c670*/  LEA.HI.X.SX32 R219, R5, R61.reuse, 0x1, P2 ;  /* 0x0000003d05db7211 */ /* 0x080fe200010f0eff */
[----:B------:R-:W-:Y:S01]  /*c680*/  IMAD R5, R82, 0x2, R235 ;  /* 0x0000000252057824 */ /* 0x000fe200078e02eb */
[-C--:B------:R-:W-:Y:S02]  /*c690*/  LEA R214, P0, R7, R60.reuse, 0x1 ;  /* 0x0000003c07d67211 */ /* 0x080fe400078008ff */
[----:B------:R-:W-:Y:S02]  /*c6a0*/  LEA R210, P1, R225, R60, 0x1 ;  /* 0x0000003ce1d27211 */ /* 0x000fe400078208ff */
[----:B------:R-:W-:-:S02]  /*c6b0*/  LEA.HI.X.SX32 R215, R7, R61, 0x1, P0 ;  /* 0x0000003d07d77211 */ /* 0x000fc400000f0eff */
[-C--:B------:R-:W-:Y:S02]  /*c6c0*/  LEA R224, P2, R233, R60.reuse, 0x1 ;  /* 0x0000003ce9e07211 */ /* 0x080fe400078408ff */
[C---:B------:R-:W-:Y:S02]  /*c6d0*/  LEA R7, R82.reuse, R5, 0x1 ;  /* 0x0000000552077211 */ /* 0x040fe400078e08ff */
[-C--:B------:R-:W-:Y:S02]  /*c6e0*/  LEA.HI.X.SX32 R211, R225, R61.reuse, 0x1, P1 ;  /* 0x0000003de1d37211 */ /* 0x080fe400008f0eff */
[----:B------:R-:W-:Y:S02]  /*c6f0*/  LEA R216, P1, R229, R60, 0x1 ;  /* 0x0000003ce5d87211 */ /* 0x000fe400078208ff */
[-C--:B------:R-:W-:Y:S01]  /*c700*/  LEA.HI.X.SX32 R225, R233, R61.reuse, 0x1, P2 ;  /* 0x0000003de9e17211 */ /* 0x080fe200010f0eff */
[----:B------:R-:W-:Y:S01]  /*c710*/  IMAD R233, R82, 0x2, R7 ;  /* 0x0000000252e97824 */ /* 0x000fe200078e0207 */
[----:B------:R-:W-:-:S02]  /*c720*/  LEA.HI.X.SX32 R217, R229, R61, 0x1, P1 ;  /* 0x0000003de5d97211 */ /* 0x000fc400008f0eff */
[-C--:B------:R-:W-:Y:S01]  /*c730*/  LEA R220, P0, R83, R60.reuse, 0x1 ;  /* 0x0000003c53dc7211 */ /* 0x080fe200078008ff */
[----:B------:R-:W-:Y:S01]  /*c740*/  IMAD R237, R82, 0x2, R233 ;  /* 0x0000000252ed7824 */ /* 0x000fe200078e02e9 */
[-C--:B------:R-:W-:Y:S02]  /*c750*/  LEA R222, P1, R231, R60.reuse, 0x1 ;  /* 0x0000003ce7de7211 */ /* 0x080fe400078208ff */
[-C--:B------:R-:W-:Y:S02]  /*c760*/  LEA.HI.X.SX32 R221, R83, R61.reuse, 0x1, P0 ;  /* 0x0000003d53dd7211 */ /* 0x080fe400000f0eff */
[----:B------:R-:W-:Y:S02]  /*c770*/  LEA.HI.X.SX32 R223, R231, R61, 0x1, P1 ;  /* 0x0000003de7df7211 */ /* 0x000fe400008f0eff */
[-C--:B------:R-:W-:Y:S02]  /*c780*/  LEA R226, P0, R227, R60.reuse, 0x1 ;  /* 0x0000003ce3e27211 */ /* 0x080fe400078008ff */
[----:B------:R-:W-:-:S02]  /*c790*/  LEA R228, P1, R235, R60, 0x1 ;  /* 0x0000003cebe47211 */ /* 0x000fc400078208ff */
[-C--:B------:R-:W-:Y:S02]  /*c7a0*/  LEA R230, P2, R5, R60.reuse, 0x1 ;  /* 0x0000003c05e67211 */ /* 0x080fe400078408ff */
[----:B------:R-:W-:Y:S02]  /*c7b0*/  LEA R4, R82, R237, 0x1 ;  /* 0x000000ed52047211 */ /* 0x000fe400078e08ff */
[-C--:B------:R-:W-:Y:S02]  /*c7c0*/  LEA.HI.X.SX32 R227, R227, R61.reuse, 0x1, P0 ;  /* 0x0000003de3e37211 */ /* 0x080fe400000f0eff */
[-C--:B------:R-:W-:Y:S02]  /*c7d0*/  LEA.HI.X.SX32 R229, R235, R61.reuse, 0x1, P1 ;  /* 0x0000003debe57211 */ /* 0x080fe400008f0eff */
[----:B------:R-:W-:Y:S02]  /*c7e0*/  LEA.HI.X.SX32 R231, R5, R61, 0x1, P2 ;  /* 0x0000003d05e77211 */ /* 0x000fe400010f0eff */
[----:B------:R-:W-:-:S02]  /*c7f0*/  LEA R82, P0, R7, R60, 0x1 ;  /* 0x0000003c07527211 */ /* 0x000fc400078008ff */
[-C--:B------:R-:W-:Y:S02]  /*c800*/  LEA R232, P1, R233, R60.reuse, 0x1 ;  /* 0x0000003ce9e87211 */ /* 0x080fe400078208ff */
[-C--:B------:R-:W-:Y:S02]  /*c810*/  LEA R234, P2, R237, R60.reuse, 0x1 ;  /* 0x0000003cedea7211 */ /* 0x080fe400078408ff */
[----:B------:R-:W-:Y:S02]  /*c820*/  LEA R60, P3, R4, R60, 0x1 ;  /* 0x0000003c043c7211 */ /* 0x000fe400078608ff */
[-C--:B------:R-:W-:Y:S02]  /*c830*/  LEA.HI.X.SX32 R83, R7, R61.reuse, 0x1, P0 ;  /* 0x0000003d07537211 */ /* 0x080fe400000f0eff */
[-C--:B------:R-:W-:Y:S02]  /*c840*/  LEA.HI.X.SX32 R233, R233, R61.reuse, 0x1, P1 ;  /* 0x0000003de9e97211 */ /* 0x080fe400008f0eff */
[----:B------:R-:W-:-:S02]  /*c850*/  LEA.HI.X.SX32 R235, R237, R61, 0x1, P2 ;  /* 0x0000003dedeb7211 */ /* 0x000fc400010f0eff */
[----:B------:R-:W-:Y:S02]  /*c860*/  LEA.HI.X.SX32 R61, R4, R61, 0x1, P3 ;  /* 0x0000003d043d7211 */ /* 0x000fe400018f0eff */
[----:B------:R-:W2:Y:S01]  /*c870*/  LDS.128 R4, [R78] ;  /* 0x000000004e047984 */ /* 0x000ea20000000c00 */
[----:B----4-:R-:W-:Y:S02]  /*c880*/  PRMT R13, R43, 0x7632, R13 ;  /* 0x000076322b0d7816 */ /* 0x010fe4000000000d */
[----:B0-----:R-:W-:Y:S02]  /*c890*/  PRMT R15, R48, 0x7632, R15 ;  /* 0x00007632300f7816 */ /* 0x001fe4000000000f */
[----:B------:R-:W-:Y:S01]  /*c8a0*/  PRMT R12, R50, 0x7632, R12 ;  /* 0x00007632320c7816 */ /* 0x000fe2000000000c */
[----:B------:R0:W-:Y:S01]  /*c8b0*/  STG.E.U16 desc[UR12][R20.64], R13 ;  /* 0x0000000d14007986 */ /* 0x0001e2000c10150c */
[----:B------:R-:W-:Y:S02]  /*c8c0*/  PRMT R14, R51, 0x7632, R14 ;  /* 0x00007632330e7816 */ /* 0x000fe4000000000e */
[----:B-1----:R-:W-:Y:S01]  /*c8d0*/  PRMT R42, R57, 0x7632, R42 ;  /* 0x00007632392a7816 */ /* 0x002fe2000000002a */
[----:B------:R-:W-:Y:S01]  /*c8e0*/  STG.E.U16 desc[UR12][R30.64], R48 ;  /* 0x000000301e007986 */ /* 0x000fe2000c10150c */
[----:B------:R-:W-:-:S02]  /*c8f0*/  PRMT R79, R27, 0x7632, R79 ;  /* 0x000076321b4f7816 */ /* 0x000fc4000000004f */
[----:B------:R-:W-:Y:S01]  /*c900*/  ISETP.GE.U32.AND P0, PT, R0, 0x40, PT ;  /* 0x000000400000780c */ /* 0x000fe20003f06070 */
[----:B------:R1:W-:Y:S01]  /*c910*/  STG.E.U16 desc[UR12][R40.64], R15 ;  /* 0x0000000f28007986 */ /* 0x0003e2000c10150c */
[----:B------:R-:W-:Y:S01]  /*c920*/  IMAD.HI R0, R236, 0x4, RZ ;  /* 0x00000004ec007827 */ /* 0x000fe200078e02ff */
[----:B0-----:R-:W-:Y:S02]  /*c930*/  PRMT R21, R49, 0x7632, R21 ;  /* 0x0000763231157816 */ /* 0x001fe40000000015 */
[----:B------:R0:W-:Y:S01]  /*c940*/  STG.E.U16 desc[UR12][R62.64], R49 ;  /* 0x000000313e007986 */ /* 0x0001e2000c10150c */
[----:B------:R-:W-:-:S03]  /*c950*/  PRMT R13, R56, 0x7632, R13 ;  /* 0x00007632380d7816 */ /* 0x000fc6000000000d */
[----:B------:R3:W-:Y:S01]  /*c960*/  STG.E.U16 desc[UR12][R64.64], R21 ;  /* 0x0000001540007986 */ /* 0x0007e2000c10150c */
[----:B-1----:R-:W-:-:S03]  /*c970*/  PRMT R15, R58, 0x7632, R15 ;  /* 0x000076323a0f7816 */ /* 0x002fc6000000000f */
[----:B------:R1:W-:Y:S04]  /*c980*/  STG.E.U16 desc[UR12][R66.64], R50 ;  /* 0x0000003242007986 */ /* 0x0003e8000c10150c */
[----:B------:R4:W-:Y:S01]  /*c990*/  STG.E.U16 desc[UR12][R68.64], R12 ;  /* 0x0000000c44007986 */ /* 0x0009e2000c10150c */
[----:B0-----:R-:W-:-:S03]  /*c9a0*/  PRMT R63, R11, 0x7632, R63 ;  /* 0x000076320b3f7816 */ /* 0x001fc6000000003f */
[----:B------:R0:W-:Y:S01]  /*c9b0*/  STG.E.U16 desc[UR12][R70.64], R51 ;  /* 0x0000003346007986 */ /* 0x0001e2000c10150c */
[----:B---3--:R-:W-:-:S03]  /*c9c0*/  PRMT R65, R16, 0x7632, R65 ;  /* 0x0000763210417816 */ /* 0x008fc60000000041 */
[----:B------:R3:W-:Y:S01]  /*c9d0*/  STG.E.U16 desc[UR12][R72.64], R14 ;  /* 0x0000000e48007986 */ /* 0x0007e2000c10150c */
[----:B--2---:R-:W-:Y:S02]  /*c9e0*/  PRMT R49, R4, 0x7632, R49 ;  /* 0x0000763204317816 */ /* 0x004fe40000000031 */
[----:B-1----:R-:W-:Y:S01]  /*c9f0*/  PRMT R67, R17, 0x7632, R67 ;  /* 0x0000763211437816 */ /* 0x002fe20000000043 */
[----:B------:R1:W-:Y:S01]  /*ca00*/  STG.E.U16 desc[UR12][R74.64], R56 ;  /* 0x000000384a007986 */ /* 0x0003e2000c10150c */
[----:B----4-:R-:W-:Y:S02]  /*ca10*/  PRMT R12, R59, 0x7632, R12 ;  /* 0x000076323b0c7816 */ /* 0x010fe4000000000c */
[----:B------:R-:W-:Y:S01]  /*ca20*/  PRMT R69, R18, 0x7632, R69 ;  /* 0x0000763212457816 */ /* 0x000fe20000000045 */
[----:B------:R2:W-:Y:S01]  /*ca30*/  STG.E.U16 desc[UR12][R76.64], R13 ;  /* 0x0000000d4c007986 */ /* 0x0005e2000c10150c */
[----:B0-----:R-:W-:Y:S02]  /*ca40*/  PRMT R51, R5, 0x7632, R51 ;  /* 0x0000763205337816 */ /* 0x001fe40000000033 */
[----:B------:R-:W-:Y:S01]  /*ca50*/  PRMT R71, R19, 0x7632, R71 ;  /* 0x0000763213477816 */ /* 0x000fe20000000047 */
[----:B------:R0:W-:Y:S01]  /*ca60*/  STG.E.U16 desc[UR12][R80.64], R57 ;  /* 0x0000003950007986 */ /* 0x0001e2000c10150c */
[----:B---3--:R-:W-:-:S02]  /*ca70*/  PRMT R14, R7, 0x7632, R14 ;  /* 0x00007632070e7816 */ /* 0x008fc4000000000e */
[----:B------:R-:W-:Y:S01]  /*ca80*/  PRMT R73, R24, 0x7632, R73 ;  /* 0x0000763218497816 */ /* 0x000fe20000000049 */
[----:B------:R3:W-:Y:S01]  /*ca90*/  STG.E.U16 desc[UR12][R84.64], R42 ;  /* 0x0000002a54007986 */ /* 0x0007e2000c10150c */
[----:B-1----:R-:W-:-:S03]  /*caa0*/  PRMT R75, R25, 0x7632, R75 ;  /* 0x00007632194b7816 */ /* 0x002fc6000000004b */
[----:B------:R1:W-:Y:S01]  /*cab0*/  STG.E.U16 desc[UR12][R86.64], R58 ;  /* 0x0000003a56007986 */ /* 0x0003e2000c10150c */
[----:B--2---:R-:W-:Y:S02]  /*cac0*/  PRMT R13, R6, 0x7632, R13 ;  /* 0x00007632060d7816 */ /* 0x004fe4000000000d */
[----:B------:R-:W-:Y:S01]  /*cad0*/  PRMT R77, R26, 0x7632, R77 ;  /* 0x000076321a4d7816 */ /* 0x000fe2000000004d */
[----:B------:R2:W-:Y:S01]  /*cae0*/  STG.E.U16 desc[UR12][R88.64], R15 ;  /* 0x0000000f58007986 */ /* 0x0005e2000c10150c */
[----:B0-----:R-:W-:Y:S02]  /*caf0*/  PRMT R57, R8, 0x7632, R57 ;  /* 0x0000763208397816 */ /* 0x001fe40000000039 */
[----:B------:R-:W-:Y:S01]  /*cb00*/  PRMT R81, R32, 0x7632, R81 ;  /* 0x0000763220517816 */ /* 0x000fe20000000051 */
[----:B------:R0:W-:Y:S01]  /*cb10*/  STG.E.U16 desc[UR12][R92.64], R59 ;  /* 0x0000003b5c007986 */ /* 0x0001e2000c10150c */
[----:B---3--:R-:W-:-:S03]  /*cb20*/  PRMT R85, R34, 0x7632, R85 ;  /* 0x0000763222557816 */ /* 0x008fc60000000055 */
[----:B------:R3:W-:Y:S01]  /*cb30*/  STG.E.U16 desc[UR12][R94.64], R12 ;  /* 0x0000000c5e007986 */ /* 0x0007e2000c10150c */
[----:B-1----:R-:W-:-:S03]  /*cb40*/  PRMT R87, R35, 0x7632, R87 ;  /* 0x0000763223577816 */ /* 0x002fc60000000057 */
[----:B------:R1:W-:Y:S01]  /*cb50*/  STG.E.U16 desc[UR12][R96.64], R4 ;  /* 0x0000000460007986 */ /* 0x0003e2000c10150c */
[----:B--2---:R-:W-:-:S03]  /*cb60*/  PRMT R89, R36, 0x7632, R89 ;  /* 0x0000763224597816 */ /* 0x004fc60000000059 */
[----:B------:R2:W-:Y:S01]  /*cb70*/  STG.E.U16 desc[UR12][R98.64], R49 ;  /* 0x0000003162007986 */ /* 0x0005e2000c10150c */
[----:B0-----:R-:W-:Y:S02]  /*cb80*/  PRMT R59, R9, 0x7632, R59 ;  /* 0x00007632093b7816 */ /* 0x001fe4000000003b */
[----:B------:R-:W-:Y:S01]  /*cb90*/  PRMT R93, R38, 0x7632, R93 ;  /* 0x00007632265d7816 */ /* 0x000fe2000000005d */
[----:B------:R0:W-:Y:S01]  /*cba0*/  STG.E.U16 desc[UR12][R100.64], R5 ;  /* 0x0000000564007986 */ /* 0x0001e2000c10150c */
[----:B---3--:R-:W-:-:S03]  /*cbb0*/  PRMT R95, R39, 0x7632, R95 ;  /* 0x00007632275f7816 */ /* 0x008fc6000000005f */
[----:B------:R3:W-:Y:S01]  /*cbc0*/  STG.E.U16 desc[UR12][R102.64], R51 ;  /* 0x0000003366007986 */ /* 0x0007e2000c10150c */
[----:B-1----:R-:W-:Y:S02]  /*cbd0*/  PRMT R4, R10, 0x7632, R4 ;  /* 0x000076320a047816 */ /* 0x002fe40000000004 */
[----:B------:R-:W-:Y:S01]  /*cbe0*/  PRMT R97, R44, 0x7632, R97 ;  /* 0x000076322c617816 */ /* 0x000fe20000000061 */
        /* <DEDUP_REMOVED lines=8> */
[----:B-1----:R-:W-:-:S03]  /*cc70*/  PRMT R105, R52, 0x7632, R105 ;  /* 0x0000763234697816 */ /* 0x002fc60000000069 */
[----:B------:R-:W-:Y:S01]  /*cc80*/  STG.E.U16 desc[UR12][R112.64], R8 ;  /* 0x0000000870007986 */ /* 0x000fe2000c10150c */
[----:B--2---:R-:W-:-:S03]  /*cc90*/  PRMT R107, R53, 0x7632, R107 ;  /* 0x00007632356b7816 */ /* 0x004fc6000000006b */
[----:B------:R-:W-:Y:S01]  /*cca0*/  STG.E.U16 desc[UR12][R114.64], R57 ;  /* 0x0000003972007986 */ /* 0x000fe2000c10150c */
[----:B0-----:R-:W-:Y:S01]  /*ccb0*/  PRMT R109, R54, 0x7632, R109 ;  /* 0x00007632366d7816 */ /* 0x001fe2000000006d */
[----:B------:R-:W0:Y:S02]  /*ccc0*/  LDC.64 R6, c[0x0][0x3a0] ;  /* 0x0000e800ff067b82 */ /* 0x000e240000000a00 */
[----:B------:R-:W-:Y:S01]  /*ccd0*/  STG.E.U16 desc[UR12][R116.64], R9 ;  /* 0x0000000974007986 */ /* 0x000fe2000c10150c */
[----:B---3--:R-:W-:-:S03]  /*cce0*/  PRMT R111, R55, 0x7632, R111 ;  /* 0x00007632376f7816 */ /* 0x008fc6000000006f */
[----:B------:R-:W-:Y:S04]  /*ccf0*/  STG.E.U16 desc[UR12][R118.64], R59 ;  /* 0x0000003b76007986 */ /* 0x000fe8000c10150c */
[----:B------:R-:W-:Y:S04]  /*cd00*/  STG.E.U16 desc[UR12][R120.64], R10 ;  /* 0x0000000a78007986 */ /* 0x000fe8000c10150c */
[----:B------:R1:W-:Y:S04]  /*cd10*/  STG.E.U16 desc[UR12][R122.64], R4 ;  /* 0x000000047a007986 */ /* 0x0003e8000c10150c */
[----:B------:R-:W-:Y:S04]  /*cd20*/  STG.E.U16 desc[UR12][R124.64], R11 ;  /* 0x0000000b7c007986 */ /* 0x000fe8000c10150c */
[----:B------:R-:W-:Y:S04]  /*cd30*/  STG.E.U16 desc[UR12][R126.64], R63 ;  /* 0x0000003f7e007986 */ /* 0x000fe8000c10150c */
[----:B------:R-:W-:Y:S01]  /*cd40*/  STG.E.U16 desc[UR12][R128.64], R16 ;  /* 0x0000001080007986 */ /* 0x000fe2000c10150c */
[----:B-1----:R-:W-:-:S03]  /*cd50*/  PRMT R4, R33, 0x7632, R4 ;  /* 0x0000763221047816 */ /* 0x002fc60000000004 */
[----:B------:R-:W-:Y:S04]  /*cd60*/  STG.E.U16 desc[UR12][R130.64], R65 ;  /* 0x0000004182007986 */ /* 0x000fe8000c10150c */
        /* <DEDUP_REMOVED lines=14> */
[----:B------:R-:W1:Y:S04]  /*ce50*/  LDS.128 R76, [R78+0x800] ;  /* 0x000800004e4c7984 */ /* 0x000e680000000c00 */
[----:B------:R-:W-:Y:S04]  /*ce60*/  STG.E.U16 desc[UR12][R160.64], R32 ;  /* 0x00000020a0007986 */ /* 0x000fe8000c10150c */
[----:B------:R-:W-:Y:S04]  /*ce70*/  STG.E.U16 desc[UR12][R162.64], R81 ;  /* 0x00000051a2007986 */ /* 0x000fe8000c10150c */
[----:B------:R-:W-:Y:S04]  /*ce80*/  STG.E.U16 desc[UR12][R164.64], R33 ;  /* 0x00000021a4007986 */ /* 0x000fe8000c10150c */
[----:B------:R2:W-:Y:S04]  /*ce90*/  STG.E.U16 desc[UR12][R166.64], R4 ;  /* 0x00000004a6007986 */ /* 0x0005e8000c10150c */
[----:B------:R-:W-:Y:S04]  /*cea0*/  STG.E.U16 desc[UR12][R168.64], R34 ;  /* 0x00000022a8007986 */ /* 0x000fe8000c10150c */
[----:B------:R-:W-:Y:S04]  /*ceb0*/  STG.E.U16 desc[UR12][R170.64], R85 ;  /* 0x00000055aa007986 */ /* 0x000fe8000c10150c */
[----:B------:R-:W-:Y:S01]  /*cec0*/  STG.E.U16 desc[UR12][R172.64], R35 ;  /* 0x00000023ac007986 */ /* 0x000fe2000c10150c */
[----:B--2---:R-:W-:Y:S01]  /*ced0*/  LOP3.LUT R4, R3, 0xf0, RZ, 0xc0, !PT ;  /* 0x000000f003047812 */ /* 0x004fe200078ec0ff */
[----:B------:R-:W-:-:S02]  /*cee0*/  IMAD.SHL.U32 R3, R236, 0x4, RZ ;  /* 0x00000004ec037824 */ /* 0x000fc400078e00ff */
[----:B------:R-:W-:Y:S04]  /*cef0*/  STG.E.U16 desc[UR12][R174.64], R87 ;  /* 0x00000057ae007986 */ /* 0x000fe8000c10150c */
[----:B------:R-:W-:Y:S04]  /*cf00*/  STG.E.U16 desc[UR12][R176.64], R36 ;  /* 0x00000024b0007986 */ /* 0x000fe8000c10150c */
[----:B------:R-:W-:Y:S01]  /*cf10*/  STG.E.U16 desc[UR12][R178.64], R89 ;  /* 0x00000059b2007986 */ /* 0x000fe2000c10150c */
[----:B-1----:R-:W-:Y:S02]  /*cf20*/  PRMT R113, R76, 0x7632, R113 ;  /* 0x000076324c717816 */ /* 0x002fe40000000071 */
[----:B------:R-:W-:Y:S01]  /*cf30*/  PRMT R115, R77, 0x7632, R115 ;  /* 0x000076324d737816 */ /* 0x000fe20000000073 */
[----:B------:R-:W-:Y:S01]  /*cf40*/  STG.E.U16 desc[UR12][R180.64], R37 ;  /* 0x00000025b4007986 */ /* 0x000fe2000c10150c */
[----:B------:R-:W-:-:S02]  /*cf50*/  PRMT R116, R78, 0x7632, R116 ;  /* 0x000076324e747816 */ /* 0x000fc40000000074 */
[----:B------:R-:W-:Y:S01]  /*cf60*/  PRMT R30, R79, 0x7632, R30 ;  /* 0x000076324f1e7816 */ /* 0x000fe2000000001e */
        /* <DEDUP_REMOVED lines=28> */
[----:B------:R-:W-:Y:S01]  /*d130*/  STG.E.U16 desc[UR12][R60.64], R30 ;  /* 0x0000001e3c007986 */ /* 0x000fe2000c10150c */
[----:B------:R-:W-:Y:S06]  /*d140*/  BAR.SYNC.DEFER_BLOCKING 0x0 ;  /* 0x0000000000007b1d */ /* 0x000fec0000010000 */
[----:B------:R0:W-:Y:S02]  /*d150*/  STSM.16.M88 [R2], R91 ;  /* 0x0000005b02007844 */ /* 0x0001e40000000000 */
[----:B------:R-:W-:Y:S06]  /*d160*/  BAR.SYNC.DEFER_BLOCKING 0x0 ;  /* 0x0000000000007b1d */ /* 0x000fec0000010000 */
[----:B------:R-:W1:Y:S01]  /*d170*/  LDSM.16.M88 R5, [R4+UR4] ;  /* 0x000000040405783b */ /* 0x000e620008000000 */
[----:B------:R-:W-:-:S02]  /*d180*/  USHF.L.U32 UR4, UR6, 0x2, URZ ;  /* 0x0000000206047899 */ /* 0x000fc400080006ff */
[----:B------:R-:W-:-:S04]  /*d190*/  UIMAD.WIDE UR6, UR6, 0x4, URZ ;  /* 0x00000004060678a5 */ /* 0x000fc8000f8e02ff */
[----:B0-----:R-:W-:-:S04]  /*d1a0*/  IADD3 R2, P1, P2, R3, UR4, R6 ;  /* 0x0000000403027c10 */ /* 0x001fc8000fa3e006 */
[----:B------:R-:W-:-:S05]  /*d1b0*/  IADD3.X R3, PT, PT, R0, UR7, R7, P1, P2 ;  /* 0x0000000700037c10 */ /* 0x000fca0008fe4407 */
[----:B-1----:R0:W-:Y:S01]  /*d1c0*/  @!P0 STG.E desc[UR12][R2.64], R5 ;  /* 0x0000000502008986 */ /* 0x0021e2000c10190c */
[----:B------:R-:W-:Y:S06]  /*d1d0*/  BAR.SYNC.DEFER_BLOCKING 0x0 ;  /* 0x0000000000007b1d */ /* 0x000fec0000010000 */
[----:B------:R-:W-:Y:S05]  /*d1e0*/  BRA.U UP0, `(.L_x_22) ;  /* 0x0000000100a07547 */ /* 0x000fea000b800000 */
[----:B------:R-:W1:Y:S01]  /*d1f0*/  S2UR UR6, SR_CgaCtaId ;  /* 0x00000000000679c3 */ /* 0x000e620000008800 */
[----:B------:R-:W-:Y:S01]  /*d200*/  NOP ;  /* 0x0000000000007918 */ /* 0x000fe20000000000 */
[----:B------:R-:W-:Y:S01]  /*d210*/  UMOV UR4, 0x50 ;  /* 0x0000005000047882 */ /* 0x000fe20000000000 */
[----:B------:R-:W-:Y:S01]  /*d220*/  MOV R0, UR5 ;  /* 0x0000000500007c02 */ /* 0x000fe20008000f00 */
[----:B0-----:R-:W-:Y:S02]  /*d230*/  IMAD.MOV.U32 R3, RZ, RZ, 0xffff ;  /* 0x0000ffffff037424 */ /* 0x001fe400078e00ff */
[----:B------:R-:W-:Y:S01]  /*d240*/  IMAD.MOV.U32 R7, RZ, RZ, 0x1 ;  /* 0x00000001ff077424 */ /* 0x000fe200078e00ff */
[----:B------:R-:W-:-:S04]  /*d250*/  LOP3.LUT R0, R0, 0xffff, RZ, 0xc0, !PT ;  /* 0x0000ffff00007812 */ /* 0x000fc800078ec0ff */
[----:B------:R-:W-:-:S04]  /*d260*/  SHF.R.U32.HI R0, RZ, 0x5, R0 ;  /* 0x00000005ff007819 */ /* 0x000fc80000011600 */
[----:B------:R-:W-:Y:S02]  /*d270*/  IADD3 R2, PT, PT, R0, 0x10, RZ ;  /* 0x0000001000027810 */ /* 0x000fe40007ffe0ff */
[----:B------:R-:W-:Y:S01]  /*d280*/  SHF.L.U32 R0, R3, R0, RZ ;  /* 0x0000000003007219 */ /* 0x000fe200000006ff */
[----:B-1----:R-:W-:Y:S01]  /*d290*/  ULEA UR7, UR6, UR4, 0x18 ;  /* 0x0000000406077291 */ /* 0x002fe2000f8ec0ff */
[----:B------:R-:W-:-:S04]  /*d2a0*/  SHF.L.U32 R3, R7, R2, RZ ;  /* 0x0000000207037219 */ /* 0x000fc800000006ff */
[----:B------:R-:W-:-:S04]  /*d2b0*/  LOP3.LUT R0, R3, R0, RZ, 0xfc, !PT ;  /* 0x0000000003007212 */ /* 0x000fc800078efcff */
[----:B------:R-:W0:Y:S01]  /*d2c0*/  LDS R5, [UR7] ;  /* 0x00000007ff057984 */ /* 0x000e220008000800 */
[C---:B------:R-:W-:Y:S02]  /*d2d0*/  LOP3.LUT R2, R0.reuse, 0xffff, RZ, 0xc0, !PT ;  /* 0x0000ffff00027812 */ /* 0x040fe400078ec0ff */
[----:B0-----:R-:W-:-:S04]  /*d2e0*/  LOP3.LUT R3, R0, 0xffff, R5, 0x80, !PT ;  /* 0x0000ffff00037812 */ /* 0x001fc800078e8005 */
[----:B------:R-:W-:-:S13]  /*d2f0*/  ISETP.NE.AND P0, PT, R3, R2, PT ;  /* 0x000000020300720c */ /* 0x000fda0003f05270 */
[----:B------:R-:W-:Y:S05]  /*d300*/  @P0 BRA `(.L_x_23) ;  /* 0x0000000000500947 */ /* 0x000fea0003800000 */
[----:B------:R-:W-:Y:S02]  /*d310*/  SHF.R.U32.HI R5, RZ, 0x10, R5 ;  /* 0x00000010ff057819 */ /* 0x000fe40000011605 */
[----:B------:R-:W-:-:S04]  /*d320*/  SHF.R.U32.HI R2, RZ, 0x10, R0 ;  /* 0x00000010ff027819 */ /* 0x000fc80000011600 */
[----:B------:R-:W-:-:S04]  /*d330*/  LOP3.LUT R5, R5, R2, RZ, 0xc0, !PT ;  /* 0x0000000205057212 */ /* 0x000fc800078ec0ff */
[----:B------:R-:W-:-:S13]  /*d340*/  ISETP.NE.AND P0, PT, R5, R2, PT ;  /* 0x000000020500720c */ /* 0x000fda0003f05270 */
[----:B------:R-:W-:Y:S05]  /*d350*/  @P0 BRA `(.L_x_24) ;  /* 0x0000000000300947 */ /* 0x000fea0003800000 */
[----:B------:R-:W-:Y:S01]  /*d360*/  R2UR UR4, R0 ;  /* 0x00000000000472ca */ /* 0x000fe200000e0000 */
[----:B------:R-:W-:Y:S01]  /*d370*/  VOTEU.ANY UR6, UPT, PT ;  /* 0x0000000000067886 */ /* 0x000fe200038e0100 */
[----:B------:R-:W0:Y:S01]  /*d380*/  S2R R0, SR_LANEID ;  /* 0x0000000000007919 */ /* 0x000e220000000000 */
[----:B------:R-:W-:-:S10]  /*d390*/  UFLO.U32 UR6, UR6 ;  /* 0x00000006000672bd */ /* 0x000fd400080e0000 */
[----:B------:R-:W-:-:S06]  /*d3a0*/  ULOP3.LUT UR4, URZ, UR4, URZ, 0x33, !UPT ;  /* 0x00000004ff047292 */ /* 0x000fcc000f8e33ff */
[----:B------:R-:W-:-:S04]  /*d3b0*/  IMAD.U32 R2, RZ, RZ, UR4 ;  /* 0x00000004ff027e24 */ /* 0x000fc8000f8e00ff */
[----:B------:R-:W1:Y:S02]  /*d3c0*/  REDUX UR8, R2 ;  /* 0x00000000020873c4 */ /* 0x000e640000000000 */
[----:B------:R2:W-:Y:S01]  /*d3d0*/  UTCATOMSWS.AND URZ, UR4 ;  /* 0x0000000400ff79e3 */ /* 0x0005e20008000000 */
[----:B0-----:R-:W-:Y:S01]  /*d3e0*/  ISETP.EQ.U32.AND P0, PT, R0, UR6, PT ;  /* 0x0000000600007c0c */ /* 0x001fe2000bf02070 */
[----:B-1----:R-:W-:-:S12]  /*d3f0*/  IMAD.U32 R0, RZ, RZ, UR8 ;  /* 0x00000008ff007e24 */ /* 0x002fd8000f8e00ff */
[----:B------:R2:W-:Y:S01]  /*d400*/  @P0 ATOMS.AND RZ, [UR7], R0 ;  /* 0x00000000ffff098c */ /* 0x0005e2000a800007 */
[----:B------:R-:W-:Y:S05]  /*d410*/  BRA `(.L_x_22) ;  /* 0x0000000000147947 */ /* 0x000fea0003800000 */
.L_x_24:
[----:B------:R-:W-:-:S07]  /*d420*/  MOV R2, 0xd440 ;  /* 0x0000d44000027802 */ /* 0x000fce0000000f00 */
[----:B------:R-:W-:Y:S05]  /*d430*/  CALL.REL.NOINC `($__internal_0_$__cuda_sm10x_tcgen05_guardrail_trap_col_being_dealloced_not_returned_by_alloc) ;  /* 0x0000000000447944 */ /* 0x000fea0003c00000 */
[----:B------:R-:W-:Y:S05]  /*d440*/  BRA `(.L_x_22) ;  /* 0x0000000000087947 */ /* 0x000fea0003800000 */
.L_x_23:
[----:B------:R-:W-:-:S07]  /*d450*/  MOV R2, 0xd470 ;  /* 0x0000d47000027802 */ /* 0x000fce0000000f00 */
[----:B------:R-:W-:Y:S05]  /*d460*/  CALL.REL.NOINC `($__internal_2_$__cuda_sm10x_tcgen05_guardrail_trap_unallocated_columns_being_dealloced) ;  /* 0x0000000000507944 */ /* 0x000fea0003c00000 */
.L_x_22:
[----:B------:R-:W-:Y:S01]  /*d470*/  NOP ;  /* 0x0000000000007918 */ /* 0x000fe20000000000 */
[----:B--2---:R-:W-:Y:S05]  /*d480*/  EXIT ;  /* 0x000000000000794d */ /* 0x004fea0003800000 */
.L_x_8:
[----:B------:R-:W1:Y:S02]  /*d490*/  SYNCS.PHASECHK.TRANS64.TRYWAIT P2, [UR4+0xa000], RZ ;  /* 0x00a000ffff0075a7 */ /* 0x000e640008041104 */
[----:B-1----:R-:W-:Y:S05]  /*d4a0*/  @!P2 BRA `(.L_x_8) ;  /* 0xfffffffc00f8a947 */ /* 0x002fea000383ffff */
[----:B------:R-:W-:Y:S05]  /*d4b0*/  BRA `(.L_x_7) ;  /* 0xffffff7800247947 */ /* 0x000fea000383ffff */
.L_x_17:
[----:B------:R-:W0:Y:S02]  /*d4c0*/  SYNCS.PHASECHK.TRANS64.TRYWAIT P0, [UR4+0xe010], RZ ;  /* 0x00e010ffff0075a7 */ /* 0x000e240008001104 */
[----:B0-----:R-:W-:Y:S05]  /*d4d0*/  @!P0 BRA `(.L_x_17) ;  /* 0xfffffffc00f88947 */ /* 0x001fea000383ffff */
[----:B------:R-:W-:Y:S05]  /*d4e0*/  BRA `(.L_x_25) ;  /* 0xffffff9c00087947 */ /* 0x000fea000383ffff */
.L_x_18:
[----:B------:R-:W0:Y:S02]  /*d4f0*/  SYNCS.PHASECHK.TRANS64.TRYWAIT P0, [R12+URZ], R21 ;  /* 0x000000150c0075a7 */ /* 0x000e2400080011ff */
[----:B0-----:R-:W-:Y:S05]  /*d500*/  @!P0 BRA `(.L_x_18) ;  /* 0xfffffffc00f88947 */ /* 0x001fea000383ffff */
[----:B------:R-:W-:Y:S05]  /*d510*/  BRA `(.L_x_26) ;  /* 0xffffffa000807947 */ /* 0x000fea000383ffff */
.L_x_21:
[----:B------:R-:W0:Y:S02]  /*d520*/  SYNCS.PHASECHK.TRANS64.TRYWAIT P0, [R12+URZ], R3 ;  /* 0x000000030c0075a7 */ /* 0x000e2400080011ff */
[----:B0-----:R-:W-:Y:S05]  /*d530*/  @!P0 BRA `(.L_x_21) ;  /* 0xfffffffc00f88947 */ /* 0x001fea000383ffff */
[----:B------:R-:W-:Y:S05]  /*d540*/  BRA `(.L_x_27) ;  /* 0xffffffb000e87947 */ /* 0x000fea000383ffff */
        .weak           $__internal_0_$__cuda_sm10x_tcgen05_guardrail_trap_col_being_dealloced_not_returned_by_alloc
        .type           $__internal_0_$__cuda_sm10x_tcgen05_guardrail_trap_col_being_dealloced_not_returned_by_alloc,@function
        .size           $__internal_0_$__cuda_sm10x_tcgen05_guardrail_trap_col_being_dealloced_not_returned_by_alloc,($__internal_1_$__cuda_sm10x_tcgen05_guardrail_trap_phase_invalid_during_alloc - $__internal_0_$__cuda_sm10x_tcgen05_guardrail_trap_col_being_dealloced_not_returned_by_alloc)
$__internal_0_$__cuda_sm10x_tcgen05_guardrail_trap_col_being_dealloced_not_returned_by_alloc:
[----:B------:R-:W-:Y:S05]  /*d550*/  BPT.TRAP 0x1 ;  /* 0x000000040000795c */ /* 0x000fea0000300000 */
[----:B------:R-:W-:-:S04]  /*d560*/  HFMA2 R3, -RZ, RZ, 0, 0 ;  /* 0x00000000ff037431 */ /* 0x000fc800000001ff */
[----:B------:R-:W-:Y:S05]  /*d570*/  RET.REL.NODEC R2 `(attn_fwd) ;  /* 0xffffff2802a07950 */ /* 0x000fea0003c3ffff */
        .weak           $__internal_1_$__cuda_sm10x_tcgen05_guardrail_trap_phase_invalid_during_alloc
        .type           $__internal_1_$__cuda_sm10x_tcgen05_guardrail_trap_phase_invalid_during_alloc,@function
        .size           $__internal_1_$__cuda_sm10x_tcgen05_guardrail_trap_phase_invalid_during_alloc,($__internal_2_$__cuda_sm10x_tcgen05_guardrail_trap_unallocated_columns_being_dealloced - $__internal_1_$__cuda_sm10x_tcgen05_guardrail_trap_phase_invalid_during_alloc)
$__internal_1_$__cuda_sm10x_tcgen05_guardrail_trap_phase_invalid_during_alloc:
[----:B------:R-:W-:Y:S05]  /*d580*/  BPT.TRAP 0x1 ;  /* 0x000000040000795c */ /* 0x000fea0000300000 */
[----:B------:R-:W-:-:S04]  /*d590*/  IMAD.MOV.U32 R3, RZ, RZ, 0x0 ;  /* 0x00000000ff037424 */ /* 0x000fc800078e00ff */
[----:B------:R-:W-:Y:S05]  /*d5a0*/  RET.REL.NODEC R2 `(attn_fwd) ;  /* 0xffffff2802947950 */ /* 0x000fea0003c3ffff */
        .weak           $__internal_2_$__cuda_sm10x_tcgen05_guardrail_trap_unallocated_columns_being_dealloced
        .type           $__internal_2_$__cuda_sm10x_tcgen05_guardrail_trap_unallocated_columns_being_dealloced,@function
        .size           $__internal_2_$__cuda_sm10x_tcgen05_guardrail_trap_unallocated_columns_being_dealloced,(.L_x_31 - $__internal_2_$__cuda_sm10x_tcgen05_guardrail_trap_unallocated_columns_being_dealloced)
$__internal_2_$__cuda_sm10x_tcgen05_guardrail_trap_unallocated_columns_being_dealloced:
[----:B------:R-:W-:Y:S05]  /*d5b0*/  BPT.TRAP 0x1 ;  /* 0x000000040000795c */ /* 0x000fea0000300000 */
[----:B------:R-:W-:-:S04]  /*d5c0*/  MOV R3, 0x0 ;  /* 0x0000000000037802 */ /* 0x000fc80000000f00 */
[----:B------:R-:W-:Y:S05]  /*d5d0*/  RET.REL.NODEC R2 `(attn_fwd) ;  /* 0xffffff2802887950 */ /* 0x000fea0003c3ffff */
.L_x_28:
[----:B------:R-:W-:-:S00]  /*d5e0*/  BRA `(.L_x_28) ;  /* 0xfffffffc00fc7947 */ /* 0x000fc0000383ffff */
[----:B------:R-:W-:-:S00]  /*d5f0*/  NOP ;  /* 0x0000000000007918 */ /* 0x000fc00000000000 */
        /* <DEDUP_REMOVED lines=8> */
.L_x_31:


//--------------------- .nv.global.init           --------------------------
	.section	.nv.global.init,"aw",@progbits
.nv.global.init:
	.type		_$_str,@object
	.size		_$_str,(.L_3 - _$_str)
_$_str:
        /*0000*/ 	.byte	0x5f, 0x5f, 0x43, 0x55, 0x44, 0x41, 0x5f, 0x46, 0x54, 0x5a, 0x00
.L_3:


//--------------------- .nv.shared.attn_fwd       --------------------------
	.section	.nv.shared.attn_fwd,"aw",@nobits
	.sectionflags	@""
	.align	16
	.zero		1024


//--------------------- .nv.shared.reserved.0     --------------------------
	.section	.nv.shared.reserved.0,"aw",@nobits
	.align	8
	.weak		__nv_reservedSMEM_offset_0_alias
	.size		__nv_reservedSMEM_offset_0_alias, 0, 64
	.other		__nv_reservedSMEM_offset_0_alias,@"STO_CUDA_RESERVED_SHARED STV_DEFAULT"
__nv_reservedSMEM_offset_0_alias:
	.zero		0
.nv.shared.reserved.0:
	.zero		64
	.weak		__nv_reservedSMEM_allocation_phase
	.type		__nv_reservedSMEM_allocation_phase,@object
	.size		__nv_reservedSMEM_allocation_phase,(.L_0 - __nv_reservedSMEM_allocation_phase)
__nv_reservedSMEM_allocation_phase:
	.zero		1
.L_0:
	.zero		7
	.weak		__nv_reservedSMEM_devtool_atexit_pc
	.type		__nv_reservedSMEM_devtool_atexit_pc,@object
	.size		__nv_reservedSMEM_devtool_atexit_pc,(__nv_reservedSMEM_allocation_mask - __nv_reservedSMEM_devtool_atexit_pc)
__nv_reservedSMEM_devtool_atexit_pc:
	.zero		8
	.weak		__nv_reservedSMEM_allocation_mask
	.type		__nv_reservedSMEM_allocation_mask,@object
	.size		__nv_reservedSMEM_allocation_mask,(.L_2 - __nv_reservedSMEM_allocation_mask)
__nv_reservedSMEM_allocation_mask:
	.zero		4
.L_2:


//--------------------- .nv.constant0.attn_fwd    --------------------------
	.section	.nv.constant0.attn_fwd,"a",@progbits
	.sectionflags	@""
	.align	4
.nv.constant0.attn_fwd:
	.zero		1032


//--------------------- SYMBOLS --------------------------

	.type		.nv.reservedSmem.offset0,@object
	.size		.nv.reservedSmem.offset0,0x4
	.type		.nv.reservedSmem.cap,@object
	.size		.nv.reservedSmem.cap,0x4
